	.target	sm_90a

	.elftype	@"ET_EXEC"


//--------------------- .note.nv.tkinfo           --------------------------
	.section	.note.nv.tkinfo,"",@"SHT_NOTE"
	.sectionflags	@"SHF_NOTE_NV_TKINFO"
	.tkinfo
        /*0018*/ 	.word	0x00000002
        /*0030*/ 	.string	""
        /*0030*/ 	.string	"ptxas"
        /*0030*/ 	.string	"Cuda compilation tools, release 13.0, V13.0.88"
        /*0030*/ 	.string	"Build cuda_13.0.r13.0/compiler.36424714_0"
        /*0030*/ 	.string	"-arch sm_90a -m 64 "



//--------------------- .note.nv.cuinfo           --------------------------
	.section	.note.nv.cuinfo,"",@"SHT_NOTE"
	.sectionflags	@"SHF_NOTE_NV_CUINFO"
        /*0018*/ 	.short	0x0002
        /*001a*/ 	.short	0x005a
        /*001c*/ 	.short	0x0082
	.zero		2


//--------------------- .nv.info                  --------------------------
	.section	.nv.info,"",@"SHT_CUDA_INFO"
	.align	4


	//----- nvinfo : EIATTR_REGCOUNT
	.align		4
        /*0000*/ 	.byte	0x04, 0x2f
        /*0002*/ 	.short	(.L_15 - .L_14)
	.align		4
.L_14:
        /*0004*/ 	.word	index@(_ZN7cutlass13device_kernelINS_4gemm6kernel13GemmUniversalIN4cute5tupleIJiiiiEEENS1_10collective13CollectiveMmaINS1_34MainloopSm90TmaGmmaWarpSpecializedILi7ENS5_IJNS4_1CILi4EEENSA_ILi1EEESC_EEENS1_35KernelTmaWarpSpecializedCooperativeEEENS5_IJNSA_ILi128EEESG_NSA_ILi64EEEEEENS_6half_tENS5_IJlSC_lEEESJ_SK_NS4_8TiledMMAINS4_8MMA_AtomIJNS4_4SM904GMMA26MMA_64x128x16_F32F16F16_SSILNSO_5MajorE0ELSQ_0ELNSO_7ScaleInE1ELSR_1EEEEEENS4_6LayoutINS5_IJNSA_ILi2EEESC_SC_EEENS5_IJSC_NSA_ILi0EEESX_EEEEENS5_IJNS4_10UnderscoreES10_S10_EEEEENS4_13SM90_TMA_LOADENS4_14ComposedLayoutINS4_7SwizzleILi3ELi4ELi3EEENS4_18smem_ptr_flag_bitsILi16EEENSU_INS5_IJNSA_ILi8EEESH_EEENS5_IJSH_SC_EEEEEEEvNS4_8identityENS4_23SM90_TMA_LOAD_MULTICASTES1D_vS1E_EENS_8epilogue10collective6detail29Sm90TmaWarpSpecializedAdapterINS1I_15DefaultEpilogueISJ_SK_SK_NS1H_6thread17LinearCombinationISJ_Li1EffLNS1M_9ScaleType4KindE0ELNS_15FloatRoundStyleE2ESJ_EENS1_15EpilogueDefaultEEEEEvvEEEEvNT_6ParamsE)
        /*0008*/ 	.word	0x000000a8


	//----- nvinfo : EIATTR_FRAME_SIZE
	.align		4
.L_15:
        /*000c*/ 	.byte	0x04, 0x11
        /*000e*/ 	.short	(.L_17 - .L_16)
	.align		4
.L_16:
        /*0010*/ 	.word	index@(_ZN7cutlass13device_kernelINS_4gemm6kernel13GemmUniversalIN4cute5tupleIJiiiiEEENS1_10collective13CollectiveMmaINS1_34MainloopSm90TmaGmmaWarpSpecializedILi7ENS5_IJNS4_1CILi4EEENSA_ILi1EEESC_EEENS1_35KernelTmaWarpSpecializedCooperativeEEENS5_IJNSA_ILi128EEESG_NSA_ILi64EEEEEENS_6half_tENS5_IJlSC_lEEESJ_SK_NS4_8TiledMMAINS4_8MMA_AtomIJNS4_4SM904GMMA26MMA_64x128x16_F32F16F16_SSILNSO_5MajorE0ELSQ_0ELNSO_7ScaleInE1ELSR_1EEEEEENS4_6LayoutINS5_IJNSA_ILi2EEESC_SC_EEENS5_IJSC_NSA_ILi0EEESX_EEEEENS5_IJNS4_10UnderscoreES10_S10_EEEEENS4_13SM90_TMA_LOADENS4_14ComposedLayoutINS4_7SwizzleILi3ELi4ELi3EEENS4_18smem_ptr_flag_bitsILi16EEENSU_INS5_IJNSA_ILi8EEESH_EEENS5_IJSH_SC_EEEEEEEvNS4_8identityENS4_23SM90_TMA_LOAD_MULTICASTES1D_vS1E_EENS_8epilogue10collective6detail29Sm90TmaWarpSpecializedAdapterINS1I_15DefaultEpilogueISJ_SK_SK_NS1H_6thread17LinearCombinationISJ_Li1EffLNS1M_9ScaleType4KindE0ELNS_15FloatRoundStyleE2ESJ_EENS1_15EpilogueDefaultEEEEEvvEEEEvNT_6ParamsE)
        /*0014*/ 	.word	0x00000000


	//----- nvinfo : EIATTR_MIN_STACK_SIZE
	.align		4
.L_17:
        /*0018*/ 	.byte	0x04, 0x12
        /*001a*/ 	.short	(.L_19 - .L_18)
	.align		4
.L_18:
        /*001c*/ 	.word	index@(_ZN7cutlass13device_kernelINS_4gemm6kernel13GemmUniversalIN4cute5tupleIJiiiiEEENS1_10collective13CollectiveMmaINS1_34MainloopSm90TmaGmmaWarpSpecializedILi7ENS5_IJNS4_1CILi4EEENSA_ILi1EEESC_EEENS1_35KernelTmaWarpSpecializedCooperativeEEENS5_IJNSA_ILi128EEESG_NSA_ILi64EEEEEENS_6half_tENS5_IJlSC_lEEESJ_SK_NS4_8TiledMMAINS4_8MMA_AtomIJNS4_4SM904GMMA26MMA_64x128x16_F32F16F16_SSILNSO_5MajorE0ELSQ_0ELNSO_7ScaleInE1ELSR_1EEEEEENS4_6LayoutINS5_IJNSA_ILi2EEESC_SC_EEENS5_IJSC_NSA_ILi0EEESX_EEEEENS5_IJNS4_10UnderscoreES10_S10_EEEEENS4_13SM90_TMA_LOADENS4_14ComposedLayoutINS4_7SwizzleILi3ELi4ELi3EEENS4_18smem_ptr_flag_bitsILi16EEENSU_INS5_IJNSA_ILi8EEESH_EEENS5_IJSH_SC_EEEEEEEvNS4_8identityENS4_23SM90_TMA_LOAD_MULTICASTES1D_vS1E_EENS_8epilogue10collective6detail29Sm90TmaWarpSpecializedAdapterINS1I_15DefaultEpilogueISJ_SK_SK_NS1H_6thread17LinearCombinationISJ_Li1EffLNS1M_9ScaleType4KindE0ELNS_15FloatRoundStyleE2ESJ_EENS1_15EpilogueDefaultEEEEEvvEEEEvNT_6ParamsE)
        /*0020*/ 	.word	0x00000000
.L_19:


//--------------------- .nv.compat                --------------------------
	.section	.nv.compat,"",@"SHT_CUDA_COMPAT_INFO"
	.align	4
        /*0000*/ 	.byte	0x02, 0x09, 0x01, 0x00, 0x02, 0x02, 0x04, 0x00, 0x02, 0x05, 0x05, 0x00, 0x03, 0x07, 0x01, 0x01
        /*0010*/ 	.byte	0x02, 0x03, 0x01, 0x00, 0x02, 0x06, 0x01, 0x00, 0x04, 0x0b, 0x08, 0x00, 0x00, 0x00, 0x00, 0x00
        /*0020*/ 	.byte	0x00, 0x00, 0x00, 0x00


//--------------------- .nv.info._ZN7cutlass13device_kernelINS_4gemm6kernel13GemmUniversalIN4cute5tupleIJiiiiEEENS1_10collective13CollectiveMmaINS1_34MainloopSm90TmaGmmaWarpSpecializedILi7ENS5_IJNS4_1CILi4EEENSA_ILi1EEESC_EEENS1_35KernelTmaWarpSpecializedCooperativeEEENS5_IJNSA_ILi128EEESG_NSA_ILi64EEEEEENS_6half_tENS5_IJlSC_lEEESJ_SK_NS4_8TiledMMAINS4_8MMA_AtomIJNS4_4SM904GMMA26MMA_64x128x16_F32F16F16_SSILNSO_5MajorE0ELSQ_0ELNSO_7ScaleInE1ELSR_1EEEEEENS4_6LayoutINS5_IJNSA_ILi2EEESC_SC_EEENS5_IJSC_NSA_ILi0EEESX_EEEEENS5_IJNS4_10UnderscoreES10_S10_EEEEENS4_13SM90_TMA_LOADENS4_14ComposedLayoutINS4_7SwizzleILi3ELi4ELi3EEENS4_18smem_ptr_flag_bitsILi16EEENSU_INS5_IJNSA_ILi8EEESH_EEENS5_IJSH_SC_EEEEEEEvNS4_8identityENS4_23SM90_TMA_LOAD_MULTICASTES1D_vS1E_EENS_8epilogue10collective6detail29Sm90TmaWarpSpecializedAdapterINS1I_15DefaultEpilogueISJ_SK_SK_NS1H_6thread17LinearCombinationISJ_Li1EffLNS1M_9ScaleType4KindE0ELNS_15FloatRoundStyleE2ESJ_EENS1_15EpilogueDefaultEEEEEvvEEEEvNT_6ParamsE --------------------------
	.section	.nv.info._ZN7cutlass13device_kernelINS_4gemm6kernel13GemmUniversalIN4cute5tupleIJiiiiEEENS1_10collective13CollectiveMmaINS1_34MainloopSm90TmaGmmaWarpSpecializedILi7ENS5_IJNS4_1CILi4EEENSA_ILi1EEESC_EEENS1_35KernelTmaWarpSpecializedCooperativeEEENS5_IJNSA_ILi128EEESG_NSA_ILi64EEEEEENS_6half_tENS5_IJlSC_lEEESJ_SK_NS4_8TiledMMAINS4_8MMA_AtomIJNS4_4SM904GMMA26MMA_64x128x16_F32F16F16_SSILNSO_5MajorE0ELSQ_0ELNSO_7ScaleInE1ELSR_1EEEEEENS4_6LayoutINS5_IJNSA_ILi2EEESC_SC_EEENS5_IJSC_NSA_ILi0EEESX_EEEEENS5_IJNS4_10UnderscoreES10_S10_EEEEENS4_13SM90_TMA_LOADENS4_14ComposedLayoutINS4_7SwizzleILi3ELi4ELi3EEENS4_18smem_ptr_flag_bitsILi16EEENSU_INS5_IJNSA_ILi8EEESH_EEENS5_IJSH_SC_EEEEEEEvNS4_8identityENS4_23SM90_TMA_LOAD_MULTICASTES1D_vS1E_EENS_8epilogue10collective6detail29Sm90TmaWarpSpecializedAdapterINS1I_15DefaultEpilogueISJ_SK_SK_NS1H_6thread17LinearCombinationISJ_Li1EffLNS1M_9ScaleType4KindE0ELNS_15FloatRoundStyleE2ESJ_EENS1_15EpilogueDefaultEEEEEvvEEEEvNT_6ParamsE,"",@"SHT_CUDA_INFO"
	.sectionflags	@""
	.align	4


	//----- nvinfo : EIATTR_CUDA_API_VERSION
	.align		4
        /*0000*/ 	.byte	0x04, 0x37
        /*0002*/ 	.short	(.L_21 - .L_20)
.L_20:
        /*0004*/ 	.word	0x00000082


	//----- nvinfo : EIATTR_KPARAM_INFO
	.align		4
.L_21:
        /*0008*/ 	.byte	0x04, 0x17
        /*000a*/ 	.short	(.L_23 - .L_22)
.L_22:
        /*000c*/ 	.word	0x00000000
        /*0010*/ 	.short	0x0000
        /*0012*/ 	.short	0x0070
        /*0014*/ 	.byte	0x00, 0xf0, 0x01, 0x10


	//----- nvinfo : EIATTR_SPARSE_MMA_MASK
	.align		4
.L_23:
        /*0018*/ 	.byte	0x03, 0x50
        /*001a*/ 	.short	0x0000


	//----- nvinfo : EIATTR_MAXREG_COUNT
	.align		4
        /*001c*/ 	.byte	0x03, 0x1b
        /*001e*/ 	.short	0x00a8


	//----- nvinfo : EIATTR_NUM_BARRIERS
	.align		4
        /*0020*/ 	.byte	0x02, 0x4c
        /*0022*/ 	.byte	0x01
	.zero		1


	//----- nvinfo : EIATTR_EXTERNS
	.align		4
        /*0024*/ 	.byte	0x04, 0x0f
        /*0026*/ 	.short	(.L_25 - .L_24)


	//   ....[0]....
	.align		4
.L_24:
        /*0028*/ 	.word	index@(__assertfail)


	//----- nvinfo : EIATTR_MERCURY_ISA_VERSION
	.align		4
.L_25:
        /*002c*/ 	.byte	0x03, 0x5f
        /*002e*/ 	.short	0x0101


	//----- nvinfo : EIATTR_INT_WARP_WIDE_INSTR_OFFSETS
	.align		4
        /*0030*/ 	.byte	0x04, 0x31
        /*0032*/ 	.short	(.L_27 - .L_26)


	//   ....[0]....
.L_26:
        /*0034*/ 	.word	0x00000540


	//   ....[1]....
        /*0038*/ 	.word	0x00000560


	//   ....[2]....
        /*003c*/ 	.word	0x00000710


	//----- nvinfo : EIATTR_COOP_GROUP_MASK_REGIDS
	.align		4
.L_27:
        /*0040*/ 	.byte	0x04, 0x29
        /*0042*/ 	.short	(.L_29 - .L_28)


	//   ....[0]....
.L_28:
        /*0044*/ 	.word	0xffffffff


	//   ....[1]....
        /*0048*/ 	.word	0xffffffff


	//   ....[2]....
        /*004c*/ 	.word	0xffffffff


	//   ....[3]....
        /*0050*/ 	.word	0xffffffff


	//   ....[4]....
        /*0054*/ 	.word	0xffffffff


	//   ....[5]....
        /*0058*/ 	.word	0xffffffff


	//----- nvinfo : EIATTR_COOP_GROUP_INSTR_OFFSETS
	.align		4
.L_29:
        /*005c*/ 	.byte	0x04, 0x28
        /*005e*/ 	.short	(.L_31 - .L_30)


	//   ....[0]....
.L_30:
        /*0060*/ 	.word	0x00000060


	//   ....[1]....
        /*0064*/ 	.word	0x00000070


	//   ....[2]....
        /*0068*/ 	.word	0x00000130


	//   ....[3]....
        /*006c*/ 	.word	0x00000360


	//   ....[4]....
        /*0070*/ 	.word	0x00000880


	//   ....[5]....
        /*0074*/ 	.word	0x00001500


	//----- nvinfo : EIATTR_REG_RECONFIG
	.align		4
.L_31:
        /*0078*/ 	.byte	0x01, 0x54
	.zero		2


	//----- nvinfo : EIATTR_SYSCALL_OFFSETS
	.align		4
        /*007c*/ 	.byte	0x04, 0x46
        /*007e*/ 	.short	(.L_33 - .L_32)


	//   ....[0]....
.L_32:
        /*0080*/ 	.word	0x000016f0


	//----- nvinfo : EIATTR_MBARRIER_INSTR_OFFSETS
	.align		4
.L_33:
        /*0084*/ 	.byte	0x04, 0x39
        /*0086*/ 	.short	(.L_35 - .L_34)


	//   ....[0]....
.L_34:
        /*0088*/ 	.word	0x00000250
        /*008c*/ 	.word	0x000000ff
        /*0090*/ 	.word	0x00000000
        /*0094*/ 	.short	0x0100
        /*0096*/ 	.byte	0x08
	.zero		1


	//   ....[1]....
        /*0098*/ 	.word	0x00000260
        /*009c*/ 	.word	0x000000ff
        /*00a0*/ 	.word	0x00000038
        /*00a4*/ 	.short	0x0100
        /*00a6*/ 	.byte	0x08
	.zero		1


	//   ....[2]....
        /*00a8*/ 	.word	0x00000270
        /*00ac*/ 	.word	0x000000ff
        /*00b0*/ 	.word	0x00000008
        /*00b4*/ 	.short	0x0100
        /*00b6*/ 	.byte	0x08
	.zero		1


	//   ....[3]....
        /*00b8*/ 	.word	0x00000280
        /*00bc*/ 	.word	0x000000ff
        /*00c0*/ 	.word	0x00000040
        /*00c4*/ 	.short	0x0100
        /*00c6*/ 	.byte	0x08
	.zero		1


	//   ....[4]....
        /*00c8*/ 	.word	0x00000290
        /*00cc*/ 	.word	0x000000ff
        /*00d0*/ 	.word	0x00000010
        /*00d4*/ 	.short	0x0100
        /*00d6*/ 	.byte	0x08
	.zero		1


	//   ....[5]....
        /*00d8*/ 	.word	0x000002a0
        /*00dc*/ 	.word	0x000000ff
        /*00e0*/ 	.word	0x00000048
        /*00e4*/ 	.short	0x0100
        /*00e6*/ 	.byte	0x08
	.zero		1


	//   ....[6]....
        /*00e8*/ 	.word	0x000002b0
        /*00ec*/ 	.word	0x000000ff
        /*00f0*/ 	.word	0x00000018
        /*00f4*/ 	.short	0x0100
        /*00f6*/ 	.byte	0x08
	.zero		1


	//   ....[7]....
        /*00f8*/ 	.word	0x000002c0
        /*00fc*/ 	.word	0x000000ff
        /*0100*/ 	.word	0x00000050
        /*0104*/ 	.short	0x0100
        /*0106*/ 	.byte	0x08
	.zero		1


	//   ....[8]....
        /*0108*/ 	.word	0x000002d0
        /*010c*/ 	.word	0x000000ff
        /*0110*/ 	.word	0x00000020
        /*0114*/ 	.short	0x0100
        /*0116*/ 	.byte	0x08
	.zero		1


	//   ....[9]....
        /*0118*/ 	.word	0x000002e0
        /*011c*/ 	.word	0x000000ff
        /*0120*/ 	.word	0x00000058
        /*0124*/ 	.short	0x0100
        /*0126*/ 	.byte	0x08
	.zero		1


	//   ....[10]....
        /*0128*/ 	.word	0x000002f0
        /*012c*/ 	.word	0x000000ff
        /*0130*/ 	.word	0x00000028
        /*0134*/ 	.short	0x0100
        /*0136*/ 	.byte	0x08
	.zero		1


	//   ....[11]....
        /*0138*/ 	.word	0x00000300
        /*013c*/ 	.word	0x000000ff
        /*0140*/ 	.word	0x00000060
        /*0144*/ 	.short	0x0100
        /*0146*/ 	.byte	0x08
	.zero		1


	//   ....[12]....
        /*0148*/ 	.word	0x00000310
        /*014c*/ 	.word	0x000000ff
        /*0150*/ 	.word	0x00000030
        /*0154*/ 	.short	0x0100
        /*0156*/ 	.byte	0x08
	.zero		1


	//   ....[13]....
        /*0158*/ 	.word	0x00000320
        /*015c*/ 	.word	0x000000ff
        /*0160*/ 	.word	0x00000068
        /*0164*/ 	.short	0x0100
        /*0166*/ 	.byte	0x08
	.zero		1


	//   ....[14]....
        /*0168*/ 	.word	0x00000790
        /*016c*/ 	.word	0x000000ff
        /*0170*/ 	.word	0x00000080
        /*0174*/ 	.short	0x0100
        /*0176*/ 	.byte	0x06
	.zero		1


	//   ....[15]....
        /*0178*/ 	.word	0x00000830
        /*017c*/ 	.word	0x000000ff
        /*0180*/ 	.word	0x00000088
        /*0184*/ 	.short	0x0100
        /*0186*/ 	.byte	0x06
	.zero		1


	//   ....[16]....
        /*0188*/ 	.word	0x000017b0
        /*018c*/ 	.word	0x00000003
        /*0190*/ 	.word	0x00000000
        /*0194*/ 	.short	0x010a
        /*0196*/ 	.byte	0x3f
	.zero		1


	//   ....[17]....
        /*0198*/ 	.word	0x00001810
        /*019c*/ 	.word	0x00000003
        /*01a0*/ 	.word	0x00000000
        /*01a4*/ 	.short	0x010a
        /*01a6*/ 	.byte	0x3f
	.zero		1


	//   ....[18]....
        /*01a8*/ 	.word	0x00001b90
        /*01ac*/ 	.word	0x00000005
        /*01b0*/ 	.word	0x00000000
        /*01b4*/ 	.short	0x010a
        /*01b6*/ 	.byte	0x3f
	.zero		1


	//   ....[19]....
        /*01b8*/ 	.word	0x00001bd0
        /*01bc*/ 	.word	0x00000005
        /*01c0*/ 	.word	0x00000000
        /*01c4*/ 	.short	0x010a
        /*01c6*/ 	.byte	0x3f
	.zero		1


	//   ....[20]....
        /*01c8*/ 	.word	0x00001e30
        /*01cc*/ 	.word	0x00000004
        /*01d0*/ 	.word	0x00000000
        /*01d4*/ 	.short	0x0101
        /*01d6*/ 	.byte	0x3f
	.zero		1


	//   ....[21]....
        /*01d8*/ 	.word	0x00002050
        /*01dc*/ 	.word	0x00000000
        /*01e0*/ 	.word	0x00000000
        /*01e4*/ 	.short	0x0101
        /*01e6*/ 	.byte	0x3f
	.zero		1


	//   ....[22]....
        /*01e8*/ 	.word	0x000071c0
        /*01ec*/ 	.word	0x00000017
        /*01f0*/ 	.word	0x00000038
        /*01f4*/ 	.short	0x010a
        /*01f6*/ 	.byte	0x3f
	.zero		1


	//   ....[23]....
        /*01f8*/ 	.word	0x000075b0
        /*01fc*/ 	.word	0x00000006
        /*0200*/ 	.word	0x00000088
        /*0204*/ 	.short	0x0101
        /*0206*/ 	.byte	0x3f
	.zero		1


	//   ....[24]....
        /*0208*/ 	.word	0x00007cb0
        /*020c*/ 	.word	0x00000007
        /*0210*/ 	.word	0x00000000
        /*0214*/ 	.short	0x010a
        /*0216*/ 	.byte	0x3f
	.zero		1


	//   ....[25]....
        /*0218*/ 	.word	0x00007d30
        /*021c*/ 	.word	0x00000006
        /*0220*/ 	.word	0x00000000
        /*0224*/ 	.short	0x010a
        /*0226*/ 	.byte	0x3f
	.zero		1


	//   ....[26]....
        /*0228*/ 	.word	0x00007dc0
        /*022c*/ 	.word	0x00000007
        /*0230*/ 	.word	0x00000000
        /*0234*/ 	.short	0x010a
        /*0236*/ 	.byte	0x3f
	.zero		1


	//   ....[27]....
        /*0238*/ 	.word	0x00007e50
        /*023c*/ 	.word	0x00000006
        /*0240*/ 	.word	0x00000000
        /*0244*/ 	.short	0x010a
        /*0246*/ 	.byte	0x3f
	.zero		1


	//   ....[28]....
        /*0248*/ 	.word	0x00007ee0
        /*024c*/ 	.word	0x00000007
        /*0250*/ 	.word	0x00000000
        /*0254*/ 	.short	0x010a
        /*0256*/ 	.byte	0x3f
	.zero		1


	//   ....[29]....
        /*0258*/ 	.word	0x00007f70
        /*025c*/ 	.word	0x00000006
        /*0260*/ 	.word	0x00000000
        /*0264*/ 	.short	0x010a
        /*0266*/ 	.byte	0x3f
	.zero		1


	//   ....[30]....
        /*0268*/ 	.word	0x00008000
        /*026c*/ 	.word	0x00000005
        /*0270*/ 	.word	0x00000000
        /*0274*/ 	.short	0x010a
        /*0276*/ 	.byte	0x3f
	.zero		1


	//   ....[31]....
        /*0278*/ 	.word	0x00008060
        /*027c*/ 	.word	0x00000003
        /*0280*/ 	.word	0x00000000
        /*0284*/ 	.short	0x010a
        /*0286*/ 	.byte	0x3f
	.zero		1


	//   ....[32]....
        /*0288*/ 	.word	0x000080b0
        /*028c*/ 	.word	0x00000005
        /*0290*/ 	.word	0x00000000
        /*0294*/ 	.short	0x010a
        /*0296*/ 	.byte	0x3f
	.zero		1


	//   ....[33]....
        /*0298*/ 	.word	0x00008180
        /*029c*/ 	.word	0x00000017
        /*02a0*/ 	.word	0x00000038
        /*02a4*/ 	.short	0x010a
        /*02a6*/ 	.byte	0x3f
	.zero		1


	//   ....[34]....
        /*02a8*/ 	.word	0x00008250
        /*02ac*/ 	.word	0x00000007
        /*02b0*/ 	.word	0x00000000
        /*02b4*/ 	.short	0x010a
        /*02b6*/ 	.byte	0x3f
	.zero		1


	//   ....[35]....
        /*02b8*/ 	.word	0x000082a0
        /*02bc*/ 	.word	0x00000006
        /*02c0*/ 	.word	0x00000000
        /*02c4*/ 	.short	0x010a
        /*02c6*/ 	.byte	0x3f
	.zero		1


	//   ....[36]....
        /*02c8*/ 	.word	0x000082f0
        /*02cc*/ 	.word	0x00000007
        /*02d0*/ 	.word	0x00000000
        /*02d4*/ 	.short	0x010a
        /*02d6*/ 	.byte	0x3f
	.zero		1


	//   ....[37]....
        /*02d8*/ 	.word	0x00008340
        /*02dc*/ 	.word	0x00000006
        /*02e0*/ 	.word	0x00000000
        /*02e4*/ 	.short	0x010a
        /*02e6*/ 	.byte	0x3f
	.zero		1


	//   ....[38]....
        /*02e8*/ 	.word	0x00008390
        /*02ec*/ 	.word	0x00000007
        /*02f0*/ 	.word	0x00000000
        /*02f4*/ 	.short	0x010a
        /*02f6*/ 	.byte	0x3f
	.zero		1


	//   ....[39]....
        /*02f8*/ 	.word	0x000083e0
        /*02fc*/ 	.word	0x00000006
        /*0300*/ 	.word	0x00000000
        /*0304*/ 	.short	0x010a
        /*0306*/ 	.byte	0x3f
	.zero		1


	//----- nvinfo : EIATTR_NUM_MBARRIERS
	.align		4
.L_35:
        /*0308*/ 	.byte	0x03, 0x38
        /*030a*/ 	.short	0x0010


	//----- nvinfo : EIATTR_EXIT_INSTR_OFFSETS
	.align		4
        /*030c*/ 	.byte	0x04, 0x1c
        /*030e*/ 	.short	(.L_37 - .L_36)


	//   ....[0]....
.L_36:
        /*0310*/ 	.word	0x00000a50


	//   ....[1]....
        /*0314*/ 	.word	0x00001260


	//   ....[2]....
        /*0318*/ 	.word	0x00006940


	//   ....[3]....
        /*031c*/ 	.word	0x00006ea0


	//   ....[4]....
        /*0320*/ 	.word	0x00008050


	//----- nvinfo : EIATTR_MAX_THREADS
	.align		4
.L_37:
        /*0324*/ 	.byte	0x04, 0x05
        /*0326*/ 	.short	(.L_39 - .L_38)
.L_38:
        /*0328*/ 	.word	0x00000180
        /*032c*/ 	.word	0x00000001
        /*0330*/ 	.word	0x00000001


	//----- nvinfo : EIATTR_CRS_STACK_SIZE
	.align		4
.L_39:
        /*0334*/ 	.byte	0x04, 0x1e
        /*0336*/ 	.short	(.L_41 - .L_40)
.L_40:
        /*0338*/ 	.word	0x00000000


	//----- nvinfo : EIATTR_CBANK_PARAM_SIZE
	.align		4
.L_41:
        /*033c*/ 	.byte	0x03, 0x19
        /*033e*/ 	.short	0x0470


	//----- nvinfo : EIATTR_PARAM_CBANK
	.align		4
        /*0340*/ 	.byte	0x04, 0x0a
        /*0342*/ 	.short	(.L_43 - .L_42)
	.align		4
.L_42:
        /*0344*/ 	.word	index@(.nv.constant0._ZN7cutlass13device_kernelINS_4gemm6kernel13GemmUniversalIN4cute5tupleIJiiiiEEENS1_10collective13CollectiveMmaINS1_34MainloopSm90TmaGmmaWarpSpecializedILi7ENS5_IJNS4_1CILi4EEENSA_ILi1EEESC_EEENS1_35KernelTmaWarpSpecializedCooperativeEEENS5_IJNSA_ILi128EEESG_NSA_ILi64EEEEEENS_6half_tENS5_IJlSC_lEEESJ_SK_NS4_8TiledMMAINS4_8MMA_AtomIJNS4_4SM904GMMA26MMA_64x128x16_F32F16F16_SSILNSO_5MajorE0ELSQ_0ELNSO_7ScaleInE1ELSR_1EEEEEENS4_6LayoutINS5_IJNSA_ILi2EEESC_SC_EEENS5_IJSC_NSA_ILi0EEESX_EEEEENS5_IJNS4_10UnderscoreES10_S10_EEEEENS4_13SM90_TMA_LOADENS4_14ComposedLayoutINS4_7SwizzleILi3ELi4ELi3EEENS4_18smem_ptr_flag_bitsILi16EEENSU_INS5_IJNSA_ILi8EEESH_EEENS5_IJSH_SC_EEEEEEEvNS4_8identityENS4_23SM90_TMA_LOAD_MULTICASTES1D_vS1E_EENS_8epilogue10collective6detail29Sm90TmaWarpSpecializedAdapterINS1I_15DefaultEpilogueISJ_SK_SK_NS1H_6thread17LinearCombinationISJ_Li1EffLNS1M_9ScaleType4KindE0ELNS_15FloatRoundStyleE2ESJ_EENS1_15EpilogueDefaultEEEEEvvEEEEvNT_6ParamsE)
        /*0348*/ 	.short	0x0210
        /*034a*/ 	.short	0x0470


	//----- nvinfo : EIATTR_SW_WAR
	.align		4
.L_43:
        /*034c*/ 	.byte	0x04, 0x36
        /*034e*/ 	.short	(.L_45 - .L_44)
.L_44:
        /*0350*/ 	.word	0x00000008
.L_45:


//--------------------- .nv.callgraph             --------------------------
	.section	.nv.callgraph,"",@"SHT_CUDA_CALLGRAPH"
	.align	4
	.sectionentsize	8
	.align		4
        /*0000*/ 	.word	0x00000000
	.align		4
        /*0004*/ 	.word	0xffffffff
	.align		4
        /*0008*/ 	.word	index@(_ZN7cutlass13device_kernelINS_4gemm6kernel13GemmUniversalIN4cute5tupleIJiiiiEEENS1_10collective13CollectiveMmaINS1_34MainloopSm90TmaGmmaWarpSpecializedILi7ENS5_IJNS4_1CILi4EEENSA_ILi1EEESC_EEENS1_35KernelTmaWarpSpecializedCooperativeEEENS5_IJNSA_ILi128EEESG_NSA_ILi64EEEEEENS_6half_tENS5_IJlSC_lEEESJ_SK_NS4_8TiledMMAINS4_8MMA_AtomIJNS4_4SM904GMMA26MMA_64x128x16_F32F16F16_SSILNSO_5MajorE0ELSQ_0ELNSO_7ScaleInE1ELSR_1EEEEEENS4_6LayoutINS5_IJNSA_ILi2EEESC_SC_EEENS5_IJSC_NSA_ILi0EEESX_EEEEENS5_IJNS4_10UnderscoreES10_S10_EEEEENS4_13SM90_TMA_LOADENS4_14ComposedLayoutINS4_7SwizzleILi3ELi4ELi3EEENS4_18smem_ptr_flag_bitsILi16EEENSU_INS5_IJNSA_ILi8EEESH_EEENS5_IJSH_SC_EEEEEEEvNS4_8identityENS4_23SM90_TMA_LOAD_MULTICASTES1D_vS1E_EENS_8epilogue10collective6detail29Sm90TmaWarpSpecializedAdapterINS1I_15DefaultEpilogueISJ_SK_SK_NS1H_6thread17LinearCombinationISJ_Li1EffLNS1M_9ScaleType4KindE0ELNS_15FloatRoundStyleE2ESJ_EENS1_15EpilogueDefaultEEEEEvvEEEEvNT_6ParamsE)
	.align		4
        /*000c*/ 	.word	index@(__assertfail)
	.align		4
        /*0010*/ 	.word	0x00000000
	.align		4
        /*0014*/ 	.word	0xfffffffe
	.align		4
        /*0018*/ 	.word	0x00000000
	.align		4
        /*001c*/ 	.word	0xfffffffd
	.align		4
        /*0020*/ 	.word	0x00000000
	.align		4
        /*0024*/ 	.word	0xfffffffc


//--------------------- .nv.constant4             --------------------------
	.section	.nv.constant4,"a",@progbits
	.align	8
	.align		8
.nv.constant4:
        /*0000*/ 	.dword	__assertfail
	.align		8
        /*0008*/ 	.dword	__unnamed_1
	.align		8
        /*0010*/ 	.dword	_ZN40_INTERNAL_fb8e75ce_4_k_cu_79e02acd_210224cuda3std3__45__cpo5beginE
	.align		8
        /*0018*/ 	.dword	_ZN40_INTERNAL_fb8e75ce_4_k_cu_79e02acd_210224cuda3std3__45__cpo3endE
	.align		8
        /*0020*/ 	.dword	_ZN40_INTERNAL_fb8e75ce_4_k_cu_79e02acd_210224cuda3std3__45__cpo6cbeginE
	.align		8
        /*0028*/ 	.dword	_ZN40_INTERNAL_fb8e75ce_4_k_cu_79e02acd_210224cuda3std3__45__cpo4cendE
	.align		8
        /*0030*/ 	.dword	_ZN40_INTERNAL_fb8e75ce_4_k_cu_79e02acd_210224cuda3std3__442_GLOBAL__N__fb8e75ce_4_k_cu_79e02acd_210226ignoreE
	.align		8
        /*0038*/ 	.dword	_ZN40_INTERNAL_fb8e75ce_4_k_cu_79e02acd_210224cuda3std3__419piecewise_constructE
	.align		8
        /*0040*/ 	.dword	_ZN40_INTERNAL_fb8e75ce_4_k_cu_79e02acd_210224cuda3std3__48in_placeE
	.align		8
        /*0048*/ 	.dword	_ZN40_INTERNAL_fb8e75ce_4_k_cu_79e02acd_210224cuda3std6ranges3__45__cpo4swapE
	.align		8
        /*0050*/ 	.dword	_ZN40_INTERNAL_fb8e75ce_4_k_cu_79e02acd_210224cuda3std6ranges3__45__cpo9iter_moveE
	.align		8
        /*0058*/ 	.dword	_ZN40_INTERNAL_fb8e75ce_4_k_cu_79e02acd_210224cute7productE
	.align		8
        /*0060*/ 	.dword	_ZN40_INTERNAL_fb8e75ce_4_k_cu_79e02acd_210224cute1_E
	.align		8
        /*0068*/ 	.dword	$str$22
	.align		8
        /*0070*/ 	.dword	$str$23


//--------------------- .text._ZN7cutlass13device_kernelINS_4gemm6kernel13GemmUniversalIN4cute5tupleIJiiiiEEENS1_10collective13CollectiveMmaINS1_34MainloopSm90TmaGmmaWarpSpecializedILi7ENS5_IJNS4_1CILi4EEENSA_ILi1EEESC_EEENS1_35KernelTmaWarpSpecializedCooperativeEEENS5_IJNSA_ILi128EEESG_NSA_ILi64EEEEEENS_6half_tENS5_IJlSC_lEEESJ_SK_NS4_8TiledMMAINS4_8MMA_AtomIJNS4_4SM904GMMA26MMA_64x128x16_F32F16F16_SSILNSO_5MajorE0ELSQ_0ELNSO_7ScaleInE1ELSR_1EEEEEENS4_6LayoutINS5_IJNSA_ILi2EEESC_SC_EEENS5_IJSC_NSA_ILi0EEESX_EEEEENS5_IJNS4_10UnderscoreES10_S10_EEEEENS4_13SM90_TMA_LOADENS4_14ComposedLayoutINS4_7SwizzleILi3ELi4ELi3EEENS4_18smem_ptr_flag_bitsILi16EEENSU_INS5_IJNSA_ILi8EEESH_EEENS5_IJSH_SC_EEEEEEEvNS4_8identityENS4_23SM90_TMA_LOAD_MULTICASTES1D_vS1E_EENS_8epilogue10collective6detail29Sm90TmaWarpSpecializedAdapterINS1I_15DefaultEpilogueISJ_SK_SK_NS1H_6thread17LinearCombinationISJ_Li1EffLNS1M_9ScaleType4KindE0ELNS_15FloatRoundStyleE2ESJ_EENS1_15EpilogueDefaultEEEEEvvEEEEvNT_6ParamsE --------------------------
	.section	.text._ZN7cutlass13device_kernelINS_4gemm6kernel13GemmUniversalIN4cute5tupleIJiiiiEEENS1_10collective13CollectiveMmaINS1_34MainloopSm90TmaGmmaWarpSpecializedILi7ENS5_IJNS4_1CILi4EEENSA_ILi1EEESC_EEENS1_35KernelTmaWarpSpecializedCooperativeEEENS5_IJNSA_ILi128EEESG_NSA_ILi64EEEEEENS_6half_tENS5_IJlSC_lEEESJ_SK_NS4_8TiledMMAINS4_8MMA_AtomIJNS4_4SM904GMMA26MMA_64x128x16_F32F16F16_SSILNSO_5MajorE0ELSQ_0ELNSO_7ScaleInE1ELSR_1EEEEEENS4_6LayoutINS5_IJNSA_ILi2EEESC_SC_EEENS5_IJSC_NSA_ILi0EEESX_EEEEENS5_IJNS4_10UnderscoreES10_S10_EEEEENS4_13SM90_TMA_LOADENS4_14ComposedLayoutINS4_7SwizzleILi3ELi4ELi3EEENS4_18smem_ptr_flag_bitsILi16EEENSU_INS5_IJNSA_ILi8EEESH_EEENS5_IJSH_SC_EEEEEEEvNS4_8identityENS4_23SM90_TMA_LOAD_MULTICASTES1D_vS1E_EENS_8epilogue10collective6detail29Sm90TmaWarpSpecializedAdapterINS1I_15DefaultEpilogueISJ_SK_SK_NS1H_6thread17LinearCombinationISJ_Li1EffLNS1M_9ScaleType4KindE0ELNS_15FloatRoundStyleE2ESJ_EENS1_15EpilogueDefaultEEEEEvvEEEEvNT_6ParamsE,"ax",@progbits
	.align	128
.text._ZN7cutlass13device_kernelINS_4gemm6kernel13GemmUniversalIN4cute5tupleIJiiiiEEENS1_10collective13CollectiveMmaINS1_34MainloopSm90TmaGmmaWarpSpecializedILi7ENS5_IJNS4_1CILi4EEENSA_ILi1EEESC_EEENS1_35KernelTmaWarpSpecializedCooperativeEEENS5_IJNSA_ILi128EEESG_NSA_ILi64EEEEEENS_6half_tENS5_IJlSC_lEEESJ_SK_NS4_8TiledMMAINS4_8MMA_AtomIJNS4_4SM904GMMA26MMA_64x128x16_F32F16F16_SSILNSO_5MajorE0ELSQ_0ELNSO_7ScaleInE1ELSR_1EEEEEENS4_6LayoutINS5_IJNSA_ILi2EEESC_SC_EEENS5_IJSC_NSA_ILi0EEESX_EEEEENS5_IJNS4_10UnderscoreES10_S10_EEEEENS4_13SM90_TMA_LOADENS4_14ComposedLayoutINS4_7SwizzleILi3ELi4ELi3EEENS4_18smem_ptr_flag_bitsILi16EEENSU_INS5_IJNSA_ILi8EEESH_EEENS5_IJSH_SC_EEEEEEEvNS4_8identityENS4_23SM90_TMA_LOAD_MULTICASTES1D_vS1E_EENS_8epilogue10collective6detail29Sm90TmaWarpSpecializedAdapterINS1I_15DefaultEpilogueISJ_SK_SK_NS1H_6thread17LinearCombinationISJ_Li1EffLNS1M_9ScaleType4KindE0ELNS_15FloatRoundStyleE2ESJ_EENS1_15EpilogueDefaultEEEEEvvEEEEvNT_6ParamsE:
        .type           _ZN7cutlass13device_kernelINS_4gemm6kernel13GemmUniversalIN4cute5tupleIJiiiiEEENS1_10collective13CollectiveMmaINS1_34MainloopSm90TmaGmmaWarpSpecializedILi7ENS5_IJNS4_1CILi4EEENSA_ILi1EEESC_EEENS1_35KernelTmaWarpSpecializedCooperativeEEENS5_IJNSA_ILi128EEESG_NSA_ILi64EEEEEENS_6half_tENS5_IJlSC_lEEESJ_SK_NS4_8TiledMMAINS4_8MMA_AtomIJNS4_4SM904GMMA26MMA_64x128x16_F32F16F16_SSILNSO_5MajorE0ELSQ_0ELNSO_7ScaleInE1ELSR_1EEEEEENS4_6LayoutINS5_IJNSA_ILi2EEESC_SC_EEENS5_IJSC_NSA_ILi0EEESX_EEEEENS5_IJNS4_10UnderscoreES10_S10_EEEEENS4_13SM90_TMA_LOADENS4_14ComposedLayoutINS4_7SwizzleILi3ELi4ELi3EEENS4_18smem_ptr_flag_bitsILi16EEENSU_INS5_IJNSA_ILi8EEESH_EEENS5_IJSH_SC_EEEEEEEvNS4_8identityENS4_23SM90_TMA_LOAD_MULTICASTES1D_vS1E_EENS_8epilogue10collective6detail29Sm90TmaWarpSpecializedAdapterINS1I_15DefaultEpilogueISJ_SK_SK_NS1H_6thread17LinearCombinationISJ_Li1EffLNS1M_9ScaleType4KindE0ELNS_15FloatRoundStyleE2ESJ_EENS1_15EpilogueDefaultEEEEEvvEEEEvNT_6ParamsE,@function
        .size           _ZN7cutlass13device_kernelINS_4gemm6kernel13GemmUniversalIN4cute5tupleIJiiiiEEENS1_10collective13CollectiveMmaINS1_34MainloopSm90TmaGmmaWarpSpecializedILi7ENS5_IJNS4_1CILi4EEENSA_ILi1EEESC_EEENS1_35KernelTmaWarpSpecializedCooperativeEEENS5_IJNSA_ILi128EEESG_NSA_ILi64EEEEEENS_6half_tENS5_IJlSC_lEEESJ_SK_NS4_8TiledMMAINS4_8MMA_AtomIJNS4_4SM904GMMA26MMA_64x128x16_F32F16F16_SSILNSO_5MajorE0ELSQ_0ELNSO_7ScaleInE1ELSR_1EEEEEENS4_6LayoutINS5_IJNSA_ILi2EEESC_SC_EEENS5_IJSC_NSA_ILi0EEESX_EEEEENS5_IJNS4_10UnderscoreES10_S10_EEEEENS4_13SM90_TMA_LOADENS4_14ComposedLayoutINS4_7SwizzleILi3ELi4ELi3EEENS4_18smem_ptr_flag_bitsILi16EEENSU_INS5_IJNSA_ILi8EEESH_EEENS5_IJSH_SC_EEEEEEEvNS4_8identityENS4_23SM90_TMA_LOAD_MULTICASTES1D_vS1E_EENS_8epilogue10collective6detail29Sm90TmaWarpSpecializedAdapterINS1I_15DefaultEpilogueISJ_SK_SK_NS1H_6thread17LinearCombinationISJ_Li1EffLNS1M_9ScaleType4KindE0ELNS_15FloatRoundStyleE2ESJ_EENS1_15EpilogueDefaultEEEEEvvEEEEvNT_6ParamsE,(.L_x_205 - _ZN7cutlass13device_kernelINS_4gemm6kernel13GemmUniversalIN4cute5tupleIJiiiiEEENS1_10collective13CollectiveMmaINS1_34MainloopSm90TmaGmmaWarpSpecializedILi7ENS5_IJNS4_1CILi4EEENSA_ILi1EEESC_EEENS1_35KernelTmaWarpSpecializedCooperativeEEENS5_IJNSA_ILi128EEESG_NSA_ILi64EEEEEENS_6half_tENS5_IJlSC_lEEESJ_SK_NS4_8TiledMMAINS4_8MMA_AtomIJNS4_4SM904GMMA26MMA_64x128x16_F32F16F16_SSILNSO_5MajorE0ELSQ_0ELNSO_7ScaleInE1ELSR_1EEEEEENS4_6LayoutINS5_IJNSA_ILi2EEESC_SC_EEENS5_IJSC_NSA_ILi0EEESX_EEEEENS5_IJNS4_10UnderscoreES10_S10_EEEEENS4_13SM90_TMA_LOADENS4_14ComposedLayoutINS4_7SwizzleILi3ELi4ELi3EEENS4_18smem_ptr_flag_bitsILi16EEENSU_INS5_IJNSA_ILi8EEESH_EEENS5_IJSH_SC_EEEEEEEvNS4_8identityENS4_23SM90_TMA_LOAD_MULTICASTES1D_vS1E_EENS_8epilogue10collective6detail29Sm90TmaWarpSpecializedAdapterINS1I_15DefaultEpilogueISJ_SK_SK_NS1H_6thread17LinearCombinationISJ_Li1EffLNS1M_9ScaleType4KindE0ELNS_15FloatRoundStyleE2ESJ_EENS1_15EpilogueDefaultEEEEEvvEEEEvNT_6ParamsE)
        .other          _ZN7cutlass13device_kernelINS_4gemm6kernel13GemmUniversalIN4cute5tupleIJiiiiEEENS1_10collective13CollectiveMmaINS1_34MainloopSm90TmaGmmaWarpSpecializedILi7ENS5_IJNS4_1CILi4EEENSA_ILi1EEESC_EEENS1_35KernelTmaWarpSpecializedCooperativeEEENS5_IJNSA_ILi128EEESG_NSA_ILi64EEEEEENS_6half_tENS5_IJlSC_lEEESJ_SK_NS4_8TiledMMAINS4_8MMA_AtomIJNS4_4SM904GMMA26MMA_64x128x16_F32F16F16_SSILNSO_5MajorE0ELSQ_0ELNSO_7ScaleInE1ELSR_1EEEEEENS4_6LayoutINS5_IJNSA_ILi2EEESC_SC_EEENS5_IJSC_NSA_ILi0EEESX_EEEEENS5_IJNS4_10UnderscoreES10_S10_EEEEENS4_13SM90_TMA_LOADENS4_14ComposedLayoutINS4_7SwizzleILi3ELi4ELi3EEENS4_18smem_ptr_flag_bitsILi16EEENSU_INS5_IJNSA_ILi8EEESH_EEENS5_IJSH_SC_EEEEEEEvNS4_8identityENS4_23SM90_TMA_LOAD_MULTICASTES1D_vS1E_EENS_8epilogue10collective6detail29Sm90TmaWarpSpecializedAdapterINS1I_15DefaultEpilogueISJ_SK_SK_NS1H_6thread17LinearCombinationISJ_Li1EffLNS1M_9ScaleType4KindE0ELNS_15FloatRoundStyleE2ESJ_EENS1_15EpilogueDefaultEEEEEvvEEEEvNT_6ParamsE,@"STO_CUDA_ENTRY STV_DEFAULT"
_ZN7cutlass13device_kernelINS_4gemm6kernel13GemmUniversalIN4cute5tupleIJiiiiEEENS1_10collective13CollectiveMmaINS1_34MainloopSm90TmaGmmaWarpSpecializedILi7ENS5_IJNS4_1CILi4EEENSA_ILi1EEESC_EEENS1_35KernelTmaWarpSpecializedCooperativeEEENS5_IJNSA_ILi128EEESG_NSA_ILi64EEEEEENS_6half_tENS5_IJlSC_lEEESJ_SK_NS4_8TiledMMAINS4_8MMA_AtomIJNS4_4SM904GMMA26MMA_64x128x16_F32F16F16_SSILNSO_5MajorE0ELSQ_0ELNSO_7ScaleInE1ELSR_1EEEEEENS4_6LayoutINS5_IJNSA_ILi2EEESC_SC_EEENS5_IJSC_NSA_ILi0EEESX_EEEEENS5_IJNS4_10UnderscoreES10_S10_EEEEENS4_13SM90_TMA_LOADENS4_14ComposedLayoutINS4_7SwizzleILi3ELi4ELi3EEENS4_18smem_ptr_flag_bitsILi16EEENSU_INS5_IJNSA_ILi8EEESH_EEENS5_IJSH_SC_EEEEEEEvNS4_8identityENS4_23SM90_TMA_LOAD_MULTICASTES1D_vS1E_EENS_8epilogue10collective6detail29Sm90TmaWarpSpecializedAdapterINS1I_15DefaultEpilogueISJ_SK_SK_NS1H_6thread17LinearCombinationISJ_Li1EffLNS1M_9ScaleType4KindE0ELNS_15FloatRoundStyleE2ESJ_EENS1_15EpilogueDefaultEEEEEvvEEEEvNT_6ParamsE:
[----:B------:R-:W0:Y:S01]  /*0000*/  LDC R1, c[0x0][0x28] ;  /* 0x00000a00ff017b82 */ /* 0x000e220000000800 */
[----:B------:R-:W1:Y:S01]  /*0010*/  S2R R95, SR_TID.X ;  /* 0x00000000005f7919 */ /* 0x000e620000002100 */
[----:B------:R-:W-:Y:S01]  /*0020*/  ELECT P0, URZ, PT ;  /* 0x00000000003f782f */ /* 0x000fe20003800000 */
[----:B------:R-:W-:Y:S01]  /*0030*/  BSSY B0, `(.L_x_0) ;  /* 0x000000f000007945 */ /* 0x000fe20003800000 */
[--C-:B-1----:R-:W-:Y:S02]  /*0040*/  SHF.R.U32.HI R0, RZ, 0x5, R95.reuse ;  /* 0x00000005ff007819 */ /* 0x102fe4000001165f */
[----:B------:R-:W-:-:S03]  /*0050*/  SHF.R.U32.HI R7, RZ, 0x7, R95 ;  /* 0x00000007ff077819 */ /* 0x000fc6000001165f */
[----:B------:R-:W1:Y:S04]  /*0060*/  SHFL.IDX PT, R3, R0, RZ, 0x1f ;  /* 0x00001fff00037589 */ /* 0x000e6800000e0000 */
[----:B------:R2:W3:Y:S01]  /*0070*/  SHFL.IDX PT, R2, R7, RZ, 0x1f ;  /* 0x00001fff07027589 */ /* 0x0004e200000e0000 */
[----:B-1----:R-:W-:-:S13]  /*0080*/  ISETP.NE.OR P0, PT, R3, RZ, !P0 ;  /* 0x000000ff0300720c */ /* 0x002fda0004705670 */
[----:B0-23--:R-:W-:Y:S05]  /*0090*/  @P0 BRA `(.L_x_1) ;  /* 0x0000000000200947 */ /* 0x00dfea0003800000 */
[----:B------:R-:W-:Y:S02]  /*00a0*/  ULDC.64 UR4, c[0x0][0x198] ;  /* 0x0000660000047ab9 */ /* 0x000fe40000000a00 */
[----:B------:R-:W-:Y:S02]  /*00b0*/  UIADD3 UR6, UP0, UR4, 0xf0, URZ ;  /* 0x000000f004067890 */ /* 0x000fe4000ff1e03f */
[----:B------:R-:W-:Y:S02]  /*00c0*/  UIADD3 UR4, UP1, UR4, 0x1f0, URZ ;  /* 0x000001f004047890 */ /* 0x000fe4000ff3e03f */
[----:B------:R-:W-:Y:S02]  /*00d0*/  UIADD3.X UR7, URZ, UR5, URZ, UP0, !UPT ;  /* 0x000000053f077290 */ /* 0x000fe400087fe43f */
[----:B------:R-:W-:-:S07]  /*00e0*/  UIADD3.X UR5, URZ, UR5, URZ, UP1, !UPT ;  /* 0x000000053f057290 */ /* 0x000fce0008ffe43f */
[----:B------:R0:W-:Y:S02]  /*00f0*/  UTMACCTL.PF [UR6] ;  /* 0x00000000060079b9 */ /* 0x0001e40008040000 */
[----:B------:R0:W-:Y:S02]  /*0100*/  UTMACCTL.PF [UR4] ;  /* 0x00000000040079b9 */ /* 0x0001e40008040000 */
[----:B0-----:R-:W-:Y:S01]  /*0110*/  NOP ;  /* 0x0000000000007918 */ /* 0x001fe20000000000 */
.L_x_1:
[----:B------:R-:W-:Y:S05]  /*0120*/  BSYNC B0 ;  /* 0x0000000000007941 */ /* 0x000fea0003800000 */
.L_x_0:
[----:B------:R-:W0:Y:S01]  /*0130*/  SHFL.IDX PT, R5, R0, RZ, 0x1f ;  /* 0x00001fff00057589 */ /* 0x000e2200000e0000 */
[----:B------:R-:W-:-:S04]  /*0140*/  SHF.R.S32.HI R4, RZ, 0x1f, R95 ;  /* 0x0000001fff047819 */ /* 0x000fc8000001145f */
[----:B------:R-:W-:Y:S02]  /*0150*/  LEA.HI R4, R4, R95, RZ, 0x7 ;  /* 0x0000005f04047211 */ /* 0x000fe400078f38ff */
[----:B0-----:R-:W-:-:S13]  /*0160*/  ISETP.NE.AND P0, PT, R5, RZ, PT ;  /* 0x000000ff0500720c */ /* 0x001fda0003f05270 */
[----:B------:R-:W-:Y:S05]  /*0170*/  @P0 BRA `(.L_x_2) ;  /* 0x0000000000700947 */ /* 0x000fea0003800000 */
[----:B------:R-:W0:Y:S01]  /*0180*/  S2UR UR8, SR_CgaCtaId ;  /* 0x00000000000879c3 */ /* 0x000e220000008800 */
[----:B------:R-:W-:Y:S01]  /*0190*/  UMOV UR4, 0x400 ;  /* 0x0000040000047882 */ /* 0x000fe20000000000 */
[----:B------:R-:W-:Y:S01]  /*01a0*/  UMOV UR5, 0x1 ;  /* 0x0000000100057882 */ /* 0x000fe20000000000 */
[----:B------:R-:W-:Y:S01]  /*01b0*/  UMOV UR6, 0x8 ;  /* 0x0000000800067882 */ /* 0x000fe20000000000 */
[----:B------:R-:W-:Y:S01]  /*01c0*/  ELECT P0, URZ, PT ;  /* 0x00000000003f782f */ /* 0x000fe20003800000 */
[----:B------:R-:W-:-:S04]  /*01d0*/  UIADD3 UR6, -UR6, 0x100000, URZ ;  /* 0x0010000006067890 */ /* 0x000fc8000fffe13f */
[----:B------:R-:W-:Y:S02]  /*01e0*/  USHF.L.U32 UR7, UR6, 0xb, URZ ;  /* 0x0000000b06077899 */ /* 0x000fe4000800063f */
[----:B------:R-:W-:Y:S02]  /*01f0*/  USHF.L.U32 UR6, UR6, 0x1, URZ ;  /* 0x0000000106067899 */ /* 0x000fe4000800063f */
[----:B0-----:R-:W-:Y:S02]  /*0200*/  ULEA UR8, UR8, UR4, 0x18 ;  /* 0x0000000408087291 */ /* 0x001fe4000f8ec03f */
[----:B------:R-:W-:-:S04]  /*0210*/  UIADD3 UR4, -UR5, 0x100000, URZ ;  /* 0x0010000005047890 */ /* 0x000fc8000fffe13f */
[----:B------:R-:W-:Y:S02]  /*0220*/  USHF.L.U32 UR5, UR4, 0xb, URZ ;  /* 0x0000000b04057899 */ /* 0x000fe4000800063f */
[----:B------:R-:W-:Y:S01]  /*0230*/  USHF.L.U32 UR4, UR4, 0x1, URZ ;  /* 0x0000000104047899 */ /* 0x000fe2000800063f */
[----:B------:R-:W0:Y:S11]  /*0240*/  FENCE.VIEW.ASYNC.S ;  /* 0x00000000000073c6 */ /* 0x000e360000000000 */
[----:B0-----:R0:W1:Y:S01]  /*0250*/  SYNCS.EXCH.64 URZ, [UR8], UR4 ;  /* 0x00000004083f75b2 */ /* 0x0010620008000100 */
[----:B------:R0:W2:Y:S01]  /*0260*/  SYNCS.EXCH.64 URZ, [UR8+0x38], UR6 ;  /* 0x00003806083f75b2 */ /* 0x0000a20008000100 */
[----:B------:R0:W3:Y:S01]  /*0270*/  SYNCS.EXCH.64 URZ, [UR8+0x8], UR4 ;  /* 0x00000804083f75b2 */ /* 0x0000e20008000100 */
[----:B------:R0:W4:Y:S01]  /*0280*/  SYNCS.EXCH.64 URZ, [UR8+0x40], UR6 ;  /* 0x00004006083f75b2 */ /* 0x0001220008000100 */
[----:B------:R0:W0:Y:S01]  /*0290*/  SYNCS.EXCH.64 URZ, [UR8+0x10], UR4 ;  /* 0x00001004083f75b2 */ /* 0x0000220008000100 */
        /* <DEDUP_REMOVED lines=9> */
[----:B------:R-:W-:Y:S01]  /*0330*/  NOP ;  /* 0x0000000000007918 */ /* 0x000fe20000000000 */
.L_x_2:
[----:B0-----:R-:W0:Y:S01]  /*0340*/  S2UR UR8, SR_CTAID.X ;  /* 0x00000000000879c3 */ /* 0x001e220000002500 */
[----:B------:R-:W-:Y:S01]  /*0350*/  LOP3.LUT R4, R4, 0xffffff80, RZ, 0xc0, !PT ;  /* 0xffffff8004047812 */ /* 0x000fe200078ec0ff */
[----:B------:R-:W5:Y:S01]  /*0360*/  SHFL.IDX PT, R0, R0, RZ, 0x1f ;  /* 0x00001fff00007589 */ /* 0x000f6200000e0000 */
[----:B------:R-:W-:Y:S01]  /*0370*/  SHF.R.S32.HI R10, RZ, 0x1f, R5 ;  /* 0x0000001fff0a7819 */ /* 0x000fe20000011405 */
[----:B------:R-:W-:Y:S01]  /*0380*/  ULDC UR4, c[0x0][0x150] ;  /* 0x0000540000047ab9 */ /* 0x000fe20000000800 */
[----:B------:R-:W-:Y:S01]  /*0390*/  ELECT P0, URZ, PT ;  /* 0x00000000003f782f */ /* 0x000fe20003800000 */
[----:B------:R-:W-:Y:S01]  /*03a0*/  IMAD.IADD R8, R95, 0x1, -R4 ;  /* 0x000000015f087824 */ /* 0x000fe200078e0a04 */
[----:B------:R-:W-:Y:S01]  /*03b0*/  LEA.HI R10, R10, R5, RZ, 0x2 ;  /* 0x000000050a0a7211 */ /* 0x000fe200078f10ff */
[----:B------:R-:W1:Y:S01]  /*03c0*/  S2R R4, SR_CTAID.Y ;  /* 0x0000000000047919 */ /* 0x000e620000002600 */
[----:B------:R-:W2:Y:S01]  /*03d0*/  LDC R12, c[0x0][0x144] ;  /* 0x00005100ff0c7b82 */ /* 0x000ea20000000800 */
[----:B------:R-:W-:Y:S01]  /*03e0*/  NOP ;  /* 0x0000000000007918 */ /* 0x000fe20000000000 */
[----:B------:R-:W-:Y:S01]  /*03f0*/  SHF.R.S32.HI R9, RZ, 0x1f, R8 ;  /* 0x0000001fff097819 */ /* 0x000fe20000011408 */
[----:B------:R-:W-:Y:S01]  /*0400*/  NOP ;  /* 0x0000000000007918 */ /* 0x000fe20000000000 */
[----:B------:R-:W-:Y:S01]  /*0410*/  LOP3.LUT R10, R10, 0x3ffffffc, RZ, 0xc0, !PT ;  /* 0x3ffffffc0a0a7812 */ /* 0x000fe200078ec0ff */
[----:B------:R-:W-:Y:S01]  /*0420*/  IMAD.MOV.U32 R22, RZ, RZ, 0x1 ;  /* 0x00000001ff167424 */ /* 0x000fe200078e00ff */
[----:B------:R-:W-:-:S02]  /*0430*/  LEA.HI R9, R9, R8, RZ, 0x3 ;  /* 0x0000000809097211 */ /* 0x000fc400078f18ff */
[----:B------:R-:W3:Y:S01]  /*0440*/  LDC R13, c[0x0][0x140] ;  /* 0x00005000ff0d7b82 */ /* 0x000ee20000000800 */
[----:B------:R-:W-:Y:S01]  /*0450*/  IMAD.IADD R10, R5, 0x1, -R10 ;  /* 0x00000001050a7824 */ /* 0x000fe200078e0a0a */
[--C-:B------:R-:W-:Y:S02]  /*0460*/  SHF.R.S32.HI R6, RZ, 0x3, R9.reuse ;  /* 0x00000003ff067819 */ /* 0x100fe40000011409 */
[----:B------:R-:W-:Y:S02]  /*0470*/  SHF.R.S32.HI R9, RZ, 0x1f, R9 ;  /* 0x0000001fff097819 */ /* 0x000fe40000011409 */
[----:B------:R-:W-:Y:S02]  /*0480*/  ISETP.NE.AND P3, PT, R2, RZ, PT ;  /* 0x000000ff0200720c */ /* 0x000fe40003f65270 */
[----:B0-----:R-:W-:Y:S02]  /*0490*/  I2FP.F32.U32 R11, UR8 ;  /* 0x00000008000b7c45 */ /* 0x001fe40008201000 */
[----:B------:R-:W-:-:S02]  /*04a0*/  LEA.HI R9, R9, R6, RZ, 0x2 ;  /* 0x0000000609097211 */ /* 0x000fc400078f10ff */
[----:B-----5:R-:W-:Y:S01]  /*04b0*/  ISETP.NE.OR P0, PT, R0, RZ, !P0 ;  /* 0x000000ff0000720c */ /* 0x020fe20004705670 */
[----:B------:R-:W-:Y:S01]  /*04c0*/  FMUL R11, R11, UR4 ;  /* 0x000000040b0b7c20 */ /* 0x000fe20008400000 */
[----:B------:R-:W-:Y:S01]  /*04d0*/  LOP3.LUT R9, R9, 0xfffffffc, RZ, 0xc0, !PT ;  /* 0xfffffffc09097812 */ /* 0x000fe200078ec0ff */
[----:B------:R-:W-:Y:S01]  /*04e0*/  ULDC UR4, c[0x0][0x154] ;  /* 0x0000550000047ab9 */ /* 0x000fe20000000800 */
[----:B------:R-:W-:-:S03]  /*04f0*/  SHF.R.S32.HI R0, RZ, 0x1f, R3 ;  /* 0x0000001fff007819 */ /* 0x000fc60000011403 */
[----:B------:R-:W0:Y:S01]  /*0500*/  F2I.U32.TRUNC.NTZ R11, R11 ;  /* 0x0000000b000b7305 */ /* 0x000e22000020f000 */
[----:B------:R-:W-:Y:S01]  /*0510*/  IMAD.IADD R9, R6, 0x1, -R9 ;  /* 0x0000000106097824 */ /* 0x000fe200078e0a09 */
[----:B------:R-:W-:-:S03]  /*0520*/  LEA.HI R0, R0, R3, RZ, 0x2 ;  /* 0x0000000300007211 */ /* 0x000fc600078f10ff */
[----:B------:R-:W-:Y:S01]  /*0530*/  IMAD R10, R10, 0x4, R9 ;  /* 0x000000040a0a7824 */ /* 0x000fe200078e0209 */
[----:B------:R-:W-:Y:S01]  /*0540*/  VOTEU.ALL UP0, P0 ;  /* 0x00000000003f7886 */ /* 0x000fe20000000000 */
[----:B------:R-:W-:Y:S01]  /*0550*/  LOP3.LUT R0, R0, 0xfffffffc, RZ, 0xc0, !PT ;  /* 0xfffffffc00007812 */ /* 0x000fe200078ec0ff */
[----:B------:R-:W-:Y:S01]  /*0560*/  VOTEU.ALL UP1, P0 ;  /* 0x00000000003f7886 */ /* 0x000fe20000020000 */
[C---:B------:R-:W-:Y:S01]  /*0570*/  IMAD.SHL.U32 R19, R10.reuse, 0x4, RZ ;  /* 0x000000040a137824 */ /* 0x040fe200078e00ff */
[----:B------:R-:W-:Y:S01]  /*0580*/  SHF.R.S32.HI R9, RZ, 0x1f, R10 ;  /* 0x0000001fff097819 */ /* 0x000fe2000001140a */
[----:B------:R-:W5:Y:S01]  /*0590*/  @!UP0 S2UR UR7, SR_CgaCtaId ;  /* 0x00000000000789c3 */ /* 0x000f620000008800 */
[----:B------:R-:W-:Y:S01]  /*05a0*/  IMAD.IADD R3, R3, 0x1, -R0 ;  /* 0x0000000103037824 */ /* 0x000fe200078e0a00 */
[----:B------:R-:W-:Y:S01]  /*05b0*/  @!UP0 UMOV UR6, 0x400 ;  /* 0x0000040000068882 */ /* 0x000fe20000000000 */
[----:B------:R-:W-:Y:S01]  /*05c0*/  LEA.HI R9, R9, R10, RZ, 0x2 ;  /* 0x0000000a09097211 */ /* 0x000fe200078f10ff */
[----:B0-----:R-:W-:Y:S01]  /*05d0*/  IMAD.MOV R15, RZ, RZ, -R11 ;  /* 0x000000ffff0f7224 */ /* 0x001fe200078e0a0b */
[----:B------:R-:W-:-:S02]  /*05e0*/  LOP3.LUT R19, R10, 0xc, R19, 0x78, !PT ;  /* 0x0000000c0a137812 */ /* 0x000fc400078e7813 */
[----:B------:R-:W-:Y:S01]  /*05f0*/  LOP3.LUT R11, R9, 0xfffffffc, RZ, 0xc0, !PT ;  /* 0xfffffffc090b7812 */ /* 0x000fe200078ec0ff */
[----:B--2---:R-:W-:Y:S01]  /*0600*/  IMAD R6, R12, R15, UR8 ;  /* 0x000000080c067e24 */ /* 0x004fe2000f8e020f */
[----:B-1----:R-:W-:Y:S01]  /*0610*/  I2FP.F32.U32 R12, R4 ;  /* 0x00000004000c7245 */ /* 0x002fe20000201000 */
[----:B------:R-:W0:Y:S01]  /*0620*/  LDC R9, c[0x0][0x148] ;  /* 0x00005200ff097b82 */ /* 0x000e220000000800 */
[----:B------:R-:W-:Y:S01]  /*0630*/  ISETP.NE.AND P1, PT, R3, 0x3, PT ;  /* 0x000000030300780c */ /* 0x000fe20003f25270 */
[----:B------:R-:W-:Y:S01]  /*0640*/  IMAD.IADD R11, R10, 0x1, -R11 ;  /* 0x000000010a0b7824 */ /* 0x000fe200078e0a0b */
[----:B---3--:R-:W-:Y:S01]  /*0650*/  ISETP.EQ.U32.AND P2, PT, R13, 0x1, PT ;  /* 0x000000010d00780c */ /* 0x008fe20003f42070 */
[----:B------:R-:W-:Y:S01]  /*0660*/  FMUL R12, R12, UR4 ;  /* 0x000000040c0c7c20 */ /* 0x000fe20008400000 */
[----:B------:R-:W-:Y:S01]  /*0670*/  UMOV UR4, 0x20 ;  /* 0x0000002000047882 */ /* 0x000fe20000000000 */
[----:B------:R-:W-:Y:S01]  /*0680*/  ISETP.EQ.OR P1, PT, R3, RZ, !P1 ;  /* 0x000000ff0300720c */ /* 0x000fe20004f22670 */
[----:B------:R-:W-:-:S04]  /*0690*/  @!UP0 UIADD3 UR4, -UR4, 0x100000, URZ ;  /* 0x0010000004048890 */ /* 0x000fc8000fffe13f */
[----:B------:R-:W-:Y:S02]  /*06a0*/  @!UP0 USHF.L.U32 UR5, UR4, 0xb, URZ ;  /* 0x0000000b04058899 */ /* 0x000fe4000800063f */
[----:B------:R-:W-:Y:S01]  /*06b0*/  @!UP0 USHF.L.U32 UR4, UR4, 0x1, URZ ;  /* 0x0000000104048899 */ /* 0x000fe2000800063f */
[----:B------:R-:W-:Y:S01]  /*06c0*/  ISETP.NE.AND P4, PT, R11, R6, PT ;  /* 0x000000060b00720c */ /* 0x000fe20003f85270 */
[----:B------:R-:W1:Y:S01]  /*06d0*/  F2I.U32.TRUNC.NTZ R12, R12 ;  /* 0x0000000c000c7305 */ /* 0x000e62000020f000 */
[----:B------:R-:W-:Y:S01]  /*06e0*/  ISETP.EQ.AND P1, PT, R2, RZ, P1 ;  /* 0x000000ff0200720c */ /* 0x000fe20000f22270 */
[----:B-----5:R-:W-:-:S03]  /*06f0*/  @!UP0 ULEA UR6, UR7, UR6, 0x18 ;  /* 0x0000000607068291 */ /* 0x020fc6000f8ec03f */
[----:B------:R-:W-:Y:S01]  /*0700*/  SEL R18, RZ, 0x1, !P1 ;  /* 0x00000001ff127807 */ /* 0x000fe20004800000 */
[----:B------:R-:W-:Y:S01]  /*0710*/  VOTEU.ALL UP0, P0 ;  /* 0x00000000003f7886 */ /* 0x000fe20000000000 */
[----:B------:R-:W-:Y:S01]  /*0720*/  LOP3.LUT P0, RZ, R8, 0x7, RZ, 0xc0, !PT ;  /* 0x0000000708ff7812 */ /* 0x000fe2000780c0ff */
[----:B------:R-:W-:-:S04]  /*0730*/  VIADD R8, R2, 0xffffffff ;  /* 0xffffffff02087836 */ /* 0x000fc80000000000 */
[----:B------:R-:W-:Y:S02]  /*0740*/  @P4 SHF.R.S32.HI R0, RZ, 0x1f, R19 ;  /* 0x0000001fff004819 */ /* 0x000fe40000011413 */
[----:B------:R-:W-:Y:S01]  /*0750*/  ISETP.LT.U32.AND P0, PT, R19, 0x4, !P0 ;  /* 0x000000041300780c */ /* 0x000fe20004701070 */
[----:B-1----:R-:W-:Y:S01]  /*0760*/  IMAD.MOV R23, RZ, RZ, -R12 ;  /* 0x000000ffff177224 */ /* 0x002fe200078e0a0c */
[----:B------:R-:W-:Y:S01]  /*0770*/  @P4 LEA.HI R0, R0, R19, RZ, 0x2 ;  /* 0x0000001300004211 */ /* 0x000fe200078f10ff */
[----:B------:R-:W1:Y:S02]  /*0780*/  FENCE.VIEW.ASYNC.S ;  /* 0x00000000000073c6 */ /* 0x000e640000000000 */
[----:B-1----:R1:W2:Y:S01]  /*0790*/  @!UP0 SYNCS.EXCH.64 URZ, [UR6+0x80], UR4 ;  /* 0x00008004063f85b2 */ /* 0x0022a20008000100 */
[----:B------:R-:W-:Y:S01]  /*07a0*/  ISETP.GE.U32.AND P6, PT, R8, 0x2, PT ;  /* 0x000000020800780c */ /* 0x000fe20003fc6070 */
[----:B0-----:R-:W-:Y:S01]  /*07b0*/  IMAD R11, R9, R23, R4 ;  /* 0x00000017090b7224 */ /* 0x001fe200078e0204 */
[----:B------:R-:W-:-:S02]  /*07c0*/  @P4 SHF.R.S32.HI R0, RZ, 0x2, R0 ;  /* 0x00000002ff004819 */ /* 0x000fc40000011400 */
[----:B------:R-:W-:Y:S02]  /*07d0*/  SEL R18, R18, 0x2, P6 ;  /* 0x0000000212127807 */ /* 0x000fe40003000000 */
[----:B------:R-:W-:Y:S02]  /*07e0*/  @P4 ISETP.NE.AND P5, PT, R0, R11, PT ;  /* 0x0000000b0000420c */ /* 0x000fe40003fa5270 */
[----:B------:R-:W-:Y:S02]  /*07f0*/  SEL R11, RZ, 0x1, !P0 ;  /* 0x00000001ff0b7807 */ /* 0x000fe40004000000 */
[----:B------:R-:W-:Y:S02]  /*0800*/  @P4 SEL R22, RZ, 0x1, P5 ;  /* 0x00000001ff164807 */ /* 0x000fe40002800000 */
[----:B------:R-:W-:Y:S02]  /*0810*/  LOP3.LUT R0, R95, 0x7f, RZ, 0xc0, !PT ;  /* 0x0000007f5f007812 */ /* 0x000fe400078ec0ff */
[----:B------:R-:W-:Y:S01]  /*0820*/  LOP3.LUT R22, R22, R11, RZ, 0xc0, !PT ;  /* 0x0000000b16167212 */ /* 0x000fe200078ec0ff */
[----:B------:R1:W0:Y:S01]  /*0830*/  @!UP1 SYNCS.EXCH.64 URZ, [UR6+0x88], UR4 ;  /* 0x00008804063f95b2 */ /* 0x0002220008000100 */
[----:B------:R-:W-:Y:S01]  /*0840*/  NOP ;  /* 0x0000000000007918 */ /* 0x000fe20000000000 */
[----:B-12---:R-:W-:Y:S05]  /*0850*/  @!P2 BRA `(.L_x_3) ;  /* 0x000000000008a947 */ /* 0x006fea0003800000 */
[----:B0---4-:R-:W-:Y:S01]  /*0860*/  UCGABAR_ARV ;  /* 0x00000000000079c7 */ /* 0x011fe20008000000 */
[----:B------:R-:W-:Y:S05]  /*0870*/  BRA `(.L_x_4) ;  /* 0x0000000000047947 */ /* 0x000fea0003800000 */
.L_x_3:
[----:B0---4-:R-:W-:Y:S01]  /*0880*/  NOP ;  /* 0x0000000000007918 */ /* 0x011fe20000000000 */
.L_x_4:
[----:B------:R-:W0:Y:S01]  /*0890*/  LDC R2, c[0x0][0x65c] ;  /* 0x00019700ff027b82 */ /* 0x000e220000000800 */
[----:B------:R-:W-:Y:S02]  /*08a0*/  IMAD.U32 R10, RZ, RZ, UR8 ;  /* 0x00000008ff0a7e24 */ /* 0x000fe4000f8e00ff */
[----:B------:R-:W-:Y:S01]  /*08b0*/  IMAD.MOV.U32 R11, RZ, RZ, RZ ;  /* 0x000000ffff0b7224 */ /* 0x000fe200078e00ff */
[----:B0-----:R-:W-:-:S04]  /*08c0*/  ISETP.NE.AND P1, PT, R2, 0x1, PT ;  /* 0x000000010200780c */ /* 0x001fc80003f25270 */
[----:B------:R-:W-:-:S09]  /*08d0*/  P2R R5, PR, RZ, 0x2 ;  /* 0x00000002ff057803 */ /* 0x000fd20000000000 */
[----:B------:R-:W0:Y:S01]  /*08e0*/  @P1 LDC R17, c[0x0][0x10] ;  /* 0x00000400ff111b82 */ /* 0x000e220000000800 */
[----:B------:R-:W-:Y:S02]  /*08f0*/  @P1 IMAD.MOV.U32 R5, RZ, RZ, RZ ;  /* 0x000000ffff051224 */ /* 0x000fe400078e00ff */
[----:B------:R-:W-:-:S05]  /*0900*/  @P1 IMAD.MOV.U32 R15, RZ, RZ, RZ ;  /* 0x000000ffff0f1224 */ /* 0x000fca00078e00ff */
[----:B------:R-:W1:Y:S01]  /*0910*/  @!P1 LDC R13, c[0x0][0xc] ;  /* 0x00000300ff0d9b82 */ /* 0x000e620000000800 */
[----:B------:R-:W-:Y:S01]  /*0920*/  ULDC UR4, c[0x0][0xc] ;  /* 0x0000030000047ab9 */ /* 0x000fe20000000800 */
[----:B------:R-:W-:Y:S01]  /*0930*/  ULDC UR5, c[0x0][0x10] ;  /* 0x0000040000057ab9 */ /* 0x000fe20000000800 */
[----:B------:R-:W-:Y:S01]  /*0940*/  ULDC UR6, c[0x0][0x14] ;  /* 0x0000050000067ab9 */ /* 0x000fe20000000800 */
[----:B------:R-:W-:-:S04]  /*0950*/  UIMAD.WIDE.U32 UR4, UR4, UR5, URZ ;  /* 0x00000005040472a5 */ /* 0x000fc8000f8e003f */
[----:B------:R-:W-:Y:S02]  /*0960*/  UIMAD.WIDE.U32 UR36, UR4, UR6, URZ ;  /* 0x00000006042472a5 */ /* 0x000fe4000f8e003f */
[----:B------:R-:W-:-:S04]  /*0970*/  UIMAD UR42, UR5, UR6, URZ ;  /* 0x00000006052a72a4 */ /* 0x000fc8000f8e023f */
[----:B------:R-:W-:Y:S01]  /*0980*/  UIADD3 UR42, UR37, UR42, URZ ;  /* 0x0000002a252a7290 */ /* 0x000fe2000fffe03f */
[----:B0-----:R-:W-:-:S04]  /*0990*/  @P1 IMAD.WIDE.U32 R16, R17, UR8, R4 ;  /* 0x0000000811101c25 */ /* 0x001fc8000f8e0004 */
[----:B------:R-:W-:Y:S02]  /*09a0*/  @P1 IMAD.IADD R17, R17, 0x1, R15 ;  /* 0x0000000111111824 */ /* 0x000fe400078e020f */
[----:B-1----:R-:W-:-:S04]  /*09b0*/  @!P1 IMAD.WIDE.U32 R10, R4, R13, R10 ;  /* 0x0000000d040a9225 */ /* 0x002fc800078e000a */
[----:B------:R-:W-:Y:S02]  /*09c0*/  @!P1 IMAD.MOV.U32 R16, RZ, RZ, R10 ;  /* 0x000000ffff109224 */ /* 0x000fe400078e000a */
[----:B------:R-:W-:Y:S01]  /*09d0*/  @!P1 IMAD.MOV.U32 R17, RZ, RZ, R11 ;  /* 0x000000ffff119224 */ /* 0x000fe200078e000b */
[----:B------:R-:W-:Y:S06]  /*09e0*/  @!P2 BRA `(.L_x_5) ;  /* 0x00000000000ca947 */ /* 0x000fec0003800000 */
[----:B------:R-:W-:Y:S01]  /*09f0*/  UCGABAR_WAIT ;  /* 0x0000000000007dc7 */ /* 0x000fe20008000000 */
[----:B------:R-:W-:Y:S01]  /*0a00*/  CCTL.IVALL ;  /* 0x00000000ff00798f */ /* 0x000fe20002000000 */
[----:B------:R-:W-:Y:S05]  /*0a10*/  BRA `(.L_x_6) ;  /* 0x0000000000047947 */ /* 0x000fea0003800000 */
.L_x_5:
[----:B------:R-:W-:Y:S06]  /*0a20*/  BAR.SYNC.DEFER_BLOCKING 0x0 ;  /* 0x0000000000007b1d */ /* 0x000fec0000010000 */
.L_x_6:
[----:B------:R-:W-:Y:S05]  /*0a30*/  @!P3 BRA `(.L_x_7) ;  /* 0x0000005c00c4b947 */ /* 0x000fea0003800000 */
[----:B------:R-:W-:-:S13]  /*0a40*/  ISETP.GT.U32.AND P0, PT, R8, 0x1, PT ;  /* 0x000000010800780c */ /* 0x000fda0003f04070 */
[----:B------:R-:W-:Y:S05]  /*0a50*/  @P0 EXIT ;  /* 0x000000000000094d */ /* 0x000fea0003800000 */
[----:B------:R-:W-:Y:S01]  /*0a60*/  ULDC.64 UR4, c[0x0][0x650] ;  /* 0x0001940000047ab9 */ /* 0x000fe20000000a00 */
[----:B------:R-:W-:Y:S01]  /*0a70*/  PRMT R3, RZ, 0x7610, R3 ;  /* 0x00007610ff037816 */ /* 0x000fe20000000003 */
[----:B------:R-:W-:Y:S01]  /*0a80*/  IMAD.MOV.U32 R103, RZ, RZ, -0x1 ;  /* 0xffffffffff677424 */ /* 0x000fe200078e00ff */
[----:B------:R-:W-:Y:S01]  /*0a90*/  ISETP.GE.U32.AND P0, PT, R16, UR4, PT ;  /* 0x0000000410007c0c */ /* 0x000fe2000bf06070 */
[----:B------:R-:W-:Y:S02]  /*0aa0*/  IMAD.MOV.U32 R100, RZ, RZ, -0x1 ;  /* 0xffffffffff647424 */ /* 0x000fe400078e00ff */
[----:B------:R-:W-:Y:S01]  /*0ab0*/  IMAD.MOV.U32 R101, RZ, RZ, -0x1 ;  /* 0xffffffffff657424 */ /* 0x000fe200078e00ff */
[----:B------:R-:W-:-:S13]  /*0ac0*/  ISETP.GE.U32.AND.EX P0, PT, R17, UR5, PT, P0 ;  /* 0x0000000511007c0c */ /* 0x000fda000bf06100 */
[----:B------:R-:W-:Y:S05]  /*0ad0*/  @P0 BRA `(.L_x_8) ;  /* 0x0000000400280947 */ /* 0x000fea0003800000 */
[----:B------:R-:W0:Y:S01]  /*0ae0*/  LDC.64 R24, c[0x0][0x628] ;  /* 0x00018a00ff187b82 */ /* 0x000e220000000a00 */
[----:B------:R-:W-:Y:S02]  /*0af0*/  IMAD.MOV.U32 R10, RZ, RZ, R16 ;  /* 0x000000ffff0a7224 */ /* 0x000fe400078e0010 */
[----:B------:R-:W-:-:S05]  /*0b00*/  IMAD.MOV.U32 R11, RZ, RZ, R17 ;  /* 0x000000ffff0b7224 */ /* 0x000fca00078e0011 */
[----:B------:R-:W1:Y:S08]  /*0b10*/  LDC R8, c[0x0][0x630] ;  /* 0x00018c00ff087b82 */ /* 0x000e700000000800 */
[----:B------:R-:W2:Y:S01]  /*0b20*/  LDC.64 R26, c[0x0][0x620] ;  /* 0x00018800ff1a7b82 */ /* 0x000ea20000000a00 */
[----:B0-----:R-:W-:-:S04]  /*0b30*/  ISETP.NE.U32.AND P0, PT, R24, RZ, PT ;  /* 0x000000ff1800720c */ /* 0x001fc80003f05070 */
[----:B------:R-:W-:-:S13]  /*0b40*/  ISETP.NE.AND.EX P0, PT, R25, RZ, PT, P0 ;  /* 0x000000ff1900720c */ /* 0x000fda0003f05300 */
[----:B-12---:R-:W-:Y:S05]  /*0b50*/  @!P0 BRA `(.L_x_9) ;  /* 0x0000000000288947 */ /* 0x006fea0003800000 */
[----:B------:R-:W0:Y:S02]  /*0b60*/  LDC R3, c[0x0][0x634] ;  /* 0x00018d00ff037b82 */ /* 0x000e240000000800 */
[----:B0-----:R-:W-:-:S05]  /*0b70*/  IADD3 R3, P0, R16, R3, RZ ;  /* 0x0000000310037210 */ /* 0x001fca0007f1e0ff */
[----:B------:R-:W-:-:S04]  /*0b80*/  IMAD.X R21, RZ, RZ, R17, P0 ;  /* 0x000000ffff157224 */ /* 0x000fc800000e0611 */
[----:B------:R-:W-:-:S04]  /*0b90*/  IMAD.WIDE.U32 R10, R21, R24, RZ ;  /* 0x00000018150a7225 */ /* 0x000fc800078e00ff */
[----:B------:R-:W-:-:S04]  /*0ba0*/  IMAD.WIDE.U32 R12, P0, R3, R25, R10 ;  /* 0x00000019030c7225 */ /* 0x000fc8000780000a */
[----:B------:R-:W-:-:S04]  /*0bb0*/  IMAD.WIDE.U32 R10, R3, R24, RZ ;  /* 0x00000018030a7225 */ /* 0x000fc800078e00ff */
[----:B------:R-:W-:Y:S01]  /*0bc0*/  IMAD.X R15, RZ, RZ, RZ, P0 ;  /* 0x000000ffff0f7224 */ /* 0x000fe200000e06ff */
[----:B------:R-:W-:Y:S01]  /*0bd0*/  IADD3 RZ, P0, R11, R12, RZ ;  /* 0x0000000c0bff7210 */ /* 0x000fe20007f1e0ff */
[----:B------:R-:W-:-:S04]  /*0be0*/  IMAD.MOV.U32 R14, RZ, RZ, R13 ;  /* 0x000000ffff0e7224 */ /* 0x000fc800078e000d */
[----:B------:R-:W-:-:S08]  /*0bf0*/  IMAD.WIDE.U32.X R10, R21, R25, R14, P0 ;  /* 0x00000019150a7225 */ /* 0x000fd000000e040e */
.L_x_9:
[----:B------:R-:W0:Y:S01]  /*0c00*/  LDC.64 R30, c[0x0][0x640] ;  /* 0x00019000ff1e7b82 */ /* 0x000e220000000a00 */
[-CC-:B------:R-:W-:Y:S01]  /*0c10*/  SHF.R.U64 R101, R10, R8.reuse, R11.reuse ;  /* 0x000000080a657219 */ /* 0x180fe2000000120b */
[----:B------:R-:W-:Y:S01]  /*0c20*/  IMAD R29, R9, R23, R4 ;  /* 0x00000017091d7224 */ /* 0x000fe200078e0204 */
[----:B------:R-:W-:Y:S01]  /*0c30*/  SHF.R.U32.HI R3, RZ, R8, R11 ;  /* 0x00000008ff037219 */ /* 0x000fe2000001160b */
[----:B------:R-:W-:Y:S01]  /*0c40*/  IMAD.MOV.U32 R23, RZ, RZ, 0x1 ;  /* 0x00000001ff177424 */ /* 0x000fe200078e00ff */
[----:B------:R-:W-:-:S03]  /*0c50*/  IADD3 R5, P0, RZ, -R101, RZ ;  /* 0x80000065ff057210 */ /* 0x000fc60007f1e0ff */
[----:B------:R-:W1:Y:S02]  /*0c60*/  LDC R12, c[0x0][0x618] ;  /* 0x00018600ff0c7b82 */ /* 0x000e640000000800 */
[----:B------:R-:W-:Y:S02]  /*0c70*/  IMAD.X R3, RZ, RZ, ~R3, P0 ;  /* 0x000000ffff037224 */ /* 0x000fe400000e0e03 */
[----:B------:R-:W-:-:S04]  /*0c80*/  IMAD.WIDE.U32 R10, R5, R26, R16 ;  /* 0x0000001a050a7225 */ /* 0x000fc800078e0010 */
[----:B------:R-:W2:Y:S01]  /*0c90*/  LDC R20, c[0x0][0x608] ;  /* 0x00018200ff147b82 */ /* 0x000ea20000000800 */
[----:B------:R-:W-:Y:S02]  /*0ca0*/  IMAD R8, R3, R26, RZ ;  /* 0x0000001a03087224 */ /* 0x000fe400078e02ff */
[----:B------:R-:W-:Y:S02]  /*0cb0*/  IMAD.MOV.U32 R3, RZ, RZ, -0x1 ;  /* 0xffffffffff037424 */ /* 0x000fe400078e00ff */
[----:B------:R-:W-:-:S03]  /*0cc0*/  IMAD R5, R5, R27, R8 ;  /* 0x0000001b05057224 */ /* 0x000fc600078e0208 */
[----:B------:R-:W3:Y:S01]  /*0cd0*/  LDC R28, c[0x0][0x658] ;  /* 0x00019600ff1c7b82 */ /* 0x000ee20000000800 */
[----:B------:R-:W-:Y:S01]  /*0ce0*/  IMAD.IADD R5, R11, 0x1, R5 ;  /* 0x000000010b057824 */ /* 0x000fe200078e0205 */
[----:B0-----:R-:W-:-:S04]  /*0cf0*/  ISETP.NE.U32.AND P0, PT, R30, RZ, PT ;  /* 0x000000ff1e00720c */ /* 0x001fc80003f05070 */
[----:B------:R-:W-:Y:S02]  /*0d00*/  ISETP.NE.AND.EX P0, PT, R31, RZ, PT, P0 ;  /* 0x000000ff1f00720c */ /* 0x000fe40003f05300 */
[----:B------:R-:W0:Y:S01]  /*0d10*/  LDC R24, c[0x0][0x600] ;  /* 0x00018000ff187b82 */ /* 0x000e220000000800 */
[-CC-:B-1----:R-:W-:Y:S02]  /*0d20*/  SHF.R.U64 R14, R10, R12.reuse, R5.reuse ;  /* 0x0000000c0a0e7219 */ /* 0x182fe40000001205 */
[----:B------:R-:W-:-:S05]  /*0d30*/  SHF.R.U32.HI R5, RZ, R12, R5 ;  /* 0x0000000cff057219 */ /* 0x000fca0000011605 */
[----:B------:R-:W1:Y:S01]  /*0d40*/  LDC R15, c[0x0][0x648] ;  /* 0x00019200ff0f7b82 */ /* 0x000e620000000800 */
[-CC-:B--2---:R-:W-:Y:S02]  /*0d50*/  SHF.R.U64 R27, R14, R20.reuse, R5.reuse ;  /* 0x000000140e1b7219 */ /* 0x184fe40000001205 */
[----:B------:R-:W-:-:S05]  /*0d60*/  SHF.R.U32.HI R5, RZ, R20, R5 ;  /* 0x00000014ff057219 */ /* 0x000fca0000011605 */
[----:B------:R-:W2:Y:S01]  /*0d70*/  LDC R21, c[0x0][0x638] ;  /* 0x00018e00ff157b82 */ /* 0x000ea20000000800 */
[-CC-:B---3--:R-:W-:Y:S02]  /*0d80*/  SHF.R.U64 R20, R27, R28.reuse, R5.reuse ;  /* 0x0000001c1b147219 */ /* 0x188fe40000001205 */
[-C--:B------:R-:W-:Y:S02]  /*0d90*/  SHF.L.U32 R3, R3, R28.reuse, RZ ;  /* 0x0000001c03037219 */ /* 0x080fe400000006ff */
[----:B------:R-:W-:Y:S01]  /*0da0*/  SHF.R.U32.HI R5, RZ, R28, R5 ;  /* 0x0000001cff057219 */ /* 0x000fe20000011605 */
[----:B------:R-:W-:Y:S01]  /*0db0*/  IMAD.MOV.U32 R4, RZ, RZ, R20 ;  /* 0x000000ffff047224 */ /* 0x000fe200078e0014 */
[----:B------:R-:W-:Y:S01]  /*0dc0*/  LOP3.LUT R12, RZ, R3, RZ, 0x33, !PT ;  /* 0x00000003ff0c7212 */ /* 0x000fe200078e33ff */
[----:B------:R-:W3:Y:S01]  /*0dd0*/  LDC R25, c[0x0][0x610] ;  /* 0x00018400ff197b82 */ /* 0x000ee20000000800 */
[----:B------:R-:W-:Y:S05]  /*0de0*/  @!P0 BRA `(.L_x_10) ;  /* 0x0000000000288947 */ /* 0x000fea0003800000 */
[----:B------:R-:W4:Y:S02]  /*0df0*/  LDC R3, c[0x0][0x64c] ;  /* 0x00019300ff037b82 */ /* 0x000f240000000800 */
[----:B----4-:R-:W-:-:S05]  /*0e00*/  IADD3 R3, P0, R20, R3, RZ ;  /* 0x0000000314037210 */ /* 0x010fca0007f1e0ff */
        /* <DEDUP_REMOVED lines=8> */
.L_x_10:
[----:B-1----:R-:W-:Y:S01]  /*0e90*/  SHF.R.U64 R4, R4, R15, R5 ;  /* 0x0000000f04047219 */ /* 0x002fe20000001205 */
[----:B0-----:R-:W-:Y:S01]  /*0ea0*/  VIADD R5, R24, 0xffffffff ;  /* 0xffffffff18057836 */ /* 0x001fe20000000000 */
[----:B------:R-:W-:Y:S02]  /*0eb0*/  SHF.L.U32 R3, R23, R28, RZ ;  /* 0x0000001c17037219 */ /* 0x000fe400000006ff */
[----:B------:R-:W-:Y:S01]  /*0ec0*/  LOP3.LUT R12, R27, R12, RZ, 0xc0, !PT ;  /* 0x0000000c1b0c7212 */ /* 0x000fe200078ec0ff */
[----:B------:R-:W-:Y:S01]  /*0ed0*/  IMAD.MOV R8, RZ, RZ, -R4 ;  /* 0x000000ffff087224 */ /* 0x000fe200078e0a04 */
[----:B------:R-:W-:Y:S02]  /*0ee0*/  SEL R6, R6, R29, !P1 ;  /* 0x0000001d06067207 */ /* 0x000fe40004800000 */
[----:B------:R-:W-:Y:S01]  /*0ef0*/  LOP3.LUT R5, R14, R5, RZ, 0xc0, !PT ;  /* 0x000000050e057212 */ /* 0x000fe200078ec0ff */
[----:B------:R-:W-:Y:S02]  /*0f00*/  IMAD R9, R3, R4, R12 ;  /* 0x0000000403097224 */ /* 0x000fe400078e020c */
[----:B--2---:R-:W-:-:S02]  /*0f10*/  IMAD R3, R8, R21, R20 ;  /* 0x0000001508037224 */ /* 0x004fc400078e0214 */
[----:B---3--:R-:W-:Y:S02]  /*0f20*/  IMAD R6, R9, R25, R6 ;  /* 0x0000001909067224 */ /* 0x008fe400078e0206 */
[----:B------:R-:W-:Y:S02]  /*0f30*/  IMAD R103, R3, R24, R5 ;  /* 0x0000001803677224 */ /* 0x000fe400078e0205 */
[----:B------:R-:W-:-:S03]  /*0f40*/  IMAD.MOV.U32 R4, RZ, RZ, 0x1 ;  /* 0x00000001ff047424 */ /* 0x000fc600078e00ff */
[----:B------:R-:W-:Y:S02]  /*0f50*/  SEL R100, R103, R6, !P1 ;  /* 0x0000000667647207 */ /* 0x000fe40004800000 */
[----:B------:R-:W-:Y:S02]  /*0f60*/  PRMT R3, R4, 0x7610, R3 ;  /* 0x0000761004037816 */ /* 0x000fe40000000003 */
[----:B------:R-:W-:-:S07]  /*0f70*/  SEL R103, R6, R103, !P1 ;  /* 0x0000006706677207 */ /* 0x000fce0004800000 */
.L_x_8:
[----:B------:R-:W-:-:S08]  /*0f80*/  NOP ;  /* 0x0000000000007918 */ /* 0x000fd00000000000 */
[----:B------:R-:W0:Y:S02]  /*0f90*/  USETMAXREG.TRY_ALLOC.CTAPOOL UP0, 0xe8 ;  /* 0x000000e8000079c8 */ /* 0x000e240008000600 */
[----:B0-----:R-:W-:-:S13]  /*0fa0*/  PLOP3.LUT P0, PT, PT, PT, UP0, 0x80, 0x0 ;  /* 0x000000000000781c */ /* 0x001fda0003f0f008 */
[----:B------:R-:W-:Y:S05]  /*0fb0*/  @!P0 BRA `(.L_x_8) ;  /* 0xfffffffc00f08947 */ /* 0x000fea000383ffff */
[----:B------:R-:W-:Y:S01]  /*0fc0*/  ULDC.64 UR4, c[0x0][0x598] ;  /* 0x0001660000047ab9 */ /* 0x000fe20000000a00 */
[----:B------:R-:W-:Y:S01]  /*0fd0*/  ULDC.64 UR38, c[0x0][0x208] ;  /* 0x0000820000267ab9 */ /* 0x000fe20000000a00 */
[----:B------:R-:W-:-:S04]  /*0fe0*/  ISETP.NE.U32.AND P0, PT, RZ, UR4, PT ;  /* 0x00000004ff007c0c */ /* 0x000fc8000bf05070 */
[----:B------:R-:W-:-:S13]  /*0ff0*/  ISETP.NE.AND.EX P0, PT, RZ, UR5, PT, P0 ;  /* 0x00000005ff007c0c */ /* 0x000fda000bf05300 */
[----:B------:R-:W-:Y:S05]  /*1000*/  @!P0 BRA `(.L_x_11) ;  /* 0x00000000001c8947 */ /* 0x000fea0003800000 */
[----:B------:R-:W0:Y:S02]  /*1010*/  LDC.64 R4, c[0x0][0x598] ;  /* 0x00016600ff047b82 */ /* 0x000e240000000a00 */
[----:B0-----:R-:W2:Y:S02]  /*1020*/  LDG.E.64 R4, desc[UR38][R4.64] ;  /* 0x0000002604047981 */ /* 0x001ea4000c1e1b00 */
[----:B--2---:R-:W-:-:S04]  /*1030*/  ISETP.NE.U32.AND P0, PT, R4, RZ, PT ;  /* 0x000000ff0400720c */ /* 0x004fc80003f05070 */
[----:B------:R-:W-:-:S13]  /*1040*/  ISETP.NE.AND.EX P0, PT, R5, RZ, PT, P0 ;  /* 0x000000ff0500720c */ /* 0x000fda0003f05300 */
[----:B------:R-:W-:Y:S05]  /*1050*/  @!P0 BRA `(.L_x_11) ;  /* 0x0000000000088947 */ /* 0x000fea0003800000 */
[----:B------:R0:W5:Y:S01]  /*1060*/  LD.E R23, desc[UR38][R4.64] ;  /* 0x0000002604177980 */ /* 0x000162000c101900 */
[----:B------:R-:W-:Y:S05]  /*1070*/  BRA `(.L_x_12) ;  /* 0x0000000000247947 */ /* 0x000fea0003800000 */
.L_x_11:
[----:B------:R-:W-:Y:S02]  /*1080*/  ULDC.64 UR4, c[0x0][0x588] ;  /* 0x0001620000047ab9 */ /* 0x000fe40000000a00 */
[----:B------:R-:W-:-:S04]  /*1090*/  ISETP.NE.U32.AND P0, PT, RZ, UR4, PT ;  /* 0x00000004ff007c0c */ /* 0x000fc8000bf05070 */
[----:B------:R-:W-:-:S13]  /*10a0*/  ISETP.NE.AND.EX P0, PT, RZ, UR5, PT, P0 ;  /* 0x00000005ff007c0c */ /* 0x000fda000bf05300 */
[----:B------:R-:W-:Y:S05]  /*10b0*/  @!P0 BRA `(.L_x_13) ;  /* 0x00000000000c8947 */ /* 0x000fea0003800000 */
[----:B------:R-:W0:Y:S02]  /*10c0*/  LDC.64 R4, c[0x0][0x588] ;  /* 0x00016200ff047b82 */ /* 0x000e240000000a00 */
[----:B0-----:R1:W5:Y:S01]  /*10d0*/  LDG.E R23, desc[UR38][R4.64] ;  /* 0x0000002604177981 */ /* 0x001362000c1e1900 */
[----:B------:R-:W-:Y:S05]  /*10e0*/  BRA `(.L_x_12) ;  /* 0x0000000000087947 */ /* 0x000fea0003800000 */
.L_x_13:
[----:B------:R-:W-:Y:S02]  /*10f0*/  ULDC UR4, c[0x0][0x580] ;  /* 0x0001600000047ab9 */ /* 0x000fe40000000800 */
[----:B------:R-:W-:-:S07]  /*1100*/  IMAD.U32 R23, RZ, RZ, UR4 ;  /* 0x00000004ff177e24 */ /* 0x000fce000f8e00ff */
.L_x_12:
[----:B------:R-:W-:Y:S02]  /*1110*/  ULDC.64 UR4, c[0x0][0x5a0] ;  /* 0x0001680000047ab9 */ /* 0x000fe40000000a00 */
[----:B------:R-:W-:-:S04]  /*1120*/  ISETP.NE.U32.AND P0, PT, RZ, UR4, PT ;  /* 0x00000004ff007c0c */ /* 0x000fc8000bf05070 */
[----:B------:R-:W-:-:S13]  /*1130*/  ISETP.NE.AND.EX P0, PT, RZ, UR5, PT, P0 ;  /* 0x00000005ff007c0c */ /* 0x000fda000bf05300 */
[----:B------:R-:W-:Y:S05]  /*1140*/  @!P0 BRA `(.L_x_14) ;  /* 0x00000000001c8947 */ /* 0x000fea0003800000 */
[----:B01----:R-:W0:Y:S02]  /*1150*/  LDC.64 R4, c[0x0][0x5a0] ;  /* 0x00016800ff047b82 */ /* 0x003e240000000a00 */
[----:B0-----:R-:W2:Y:S02]  /*1160*/  LDG.E.64 R4, desc[UR38][R4.64] ;  /* 0x0000002604047981 */ /* 0x001ea4000c1e1b00 */
[----:B--2---:R-:W-:-:S04]  /*1170*/  ISETP.NE.U32.AND P0, PT, R4, RZ, PT ;  /* 0x000000ff0400720c */ /* 0x004fc80003f05070 */
[----:B------:R-:W-:-:S13]  /*1180*/  ISETP.NE.AND.EX P0, PT, R5, RZ, PT, P0 ;  /* 0x000000ff0500720c */ /* 0x000fda0003f05300 */
[----:B------:R-:W-:Y:S05]  /*1190*/  @!P0 BRA `(.L_x_14) ;  /* 0x0000000000088947 */ /* 0x000fea0003800000 */
[----:B------:R0:W5:Y:S01]  /*11a0*/  LD.E R90, desc[UR38][R4.64] ;  /* 0x00000026045a7980 */ /* 0x000162000c101900 */
[----:B------:R-:W-:Y:S05]  /*11b0*/  BRA `(.L_x_15) ;  /* 0x0000000000247947 */ /* 0x000fea0003800000 */
.L_x_14:
[----:B------:R-:W-:Y:S02]  /*11c0*/  ULDC.64 UR4, c[0x0][0x590] ;  /* 0x0001640000047ab9 */ /* 0x000fe40000000a00 */
[----:B------:R-:W-:-:S04]  /*11d0*/  ISETP.NE.U32.AND P0, PT, RZ, UR4, PT ;  /* 0x00000004ff007c0c */ /* 0x000fc8000bf05070 */
[----:B------:R-:W-:-:S13]  /*11e0*/  ISETP.NE.AND.EX P0, PT, RZ, UR5, PT, P0 ;  /* 0x00000005ff007c0c */ /* 0x000fda000bf05300 */
[----:B------:R-:W-:Y:S05]  /*11f0*/  @!P0 BRA `(.L_x_16) ;  /* 0x00000000000c8947 */ /* 0x000fea0003800000 */
[----:B------:R-:W2:Y:S02]  /*1200*/  LDC.64 R90, c[0x0][0x590] ;  /* 0x00016400ff5a7b82 */ /* 0x000ea40000000a00 */
[----:B--2---:R2:W5:Y:S01]  /*1210*/  LDG.E R90, desc[UR38][R90.64] ;  /* 0x000000265a5a7981 */ /* 0x004562000c1e1900 */
[----:B------:R-:W-:Y:S05]  /*1220*/  BRA `(.L_x_15) ;  /* 0x0000000000087947 */ /* 0x000fea0003800000 */
.L_x_16:
[----:B------:R-:W-:Y:S02]  /*1230*/  ULDC UR4, c[0x0][0x584] ;  /* 0x0001610000047ab9 */ /* 0x000fe40000000800 */
[----:B------:R-:W-:-:S07]  /*1240*/  IMAD.U32 R90, RZ, RZ, UR4 ;  /* 0x00000004ff5a7e24 */ /* 0x000fce000f8e00ff */
.L_x_15:
[----:B------:R-:W-:-:S13]  /*1250*/  LOP3.LUT P0, RZ, R3, 0xff, RZ, 0xc0, !PT ;  /* 0x000000ff03ff7812 */ /* 0x000fda000780c0ff */
[----:B------:R-:W-:Y:S05]  /*1260*/  @!P0 EXIT ;  /* 0x000000000000894d */ /* 0x000fea0003800000 */
[----:B------:R-:W3:Y:S01]  /*1270*/  LDC R93, c[0x0][0x658] ;  /* 0x00019600ff5d7b82 */ /* 0x000ee20000000800 */
[----:B------:R-:W-:Y:S01]  /*1280*/  LOP3.LUT R7, R7, 0x1, RZ, 0xc0, !PT ;  /* 0x0000000107077812 */ /* 0x000fe200078ec0ff */
[----:B------:R-:W-:Y:S01]  /*1290*/  ULDC.64 UR6, c[0x0][0x288] ;  /* 0x0000a20000067ab9 */ /* 0x000fe20000000a00 */
[----:B------:R-:W-:Y:S01]  /*12a0*/  SHF.R.U32.HI R3, RZ, 0x2, R95 ;  /* 0x00000002ff037819 */ /* 0x000fe2000001165f */
[----:B------:R-:W-:Y:S01]  /*12b0*/  UIADD3 UR4, UR7, 0x3f, URZ ;  /* 0x0000003f07047890 */ /* 0x000fe2000fffe03f */
[----:B------:R-:W-:Y:S01]  /*12c0*/  SHF.R.U32.HI R0, RZ, 0x1, R0 ;  /* 0x00000001ff007819 */ /* 0x000fe20000011600 */
[----:B------:R-:W-:Y:S01]  /*12d0*/  IMAD.SHL.U32 R88, R7, 0x40, RZ ;  /* 0x0000004007587824 */ /* 0x000fe200078e00ff */
[----:B------:R-:W-:Y:S01]  /*12e0*/  LOP3.LUT R3, R3, 0x7, RZ, 0xc0, !PT ;  /* 0x0000000703037812 */ /* 0x000fe200078ec0ff */
[----:B------:R-:W4:Y:S01]  /*12f0*/  LDC.64 R8, c[0x0][0x5c8] ;  /* 0x00017200ff087b82 */ /* 0x000f220000000a00 */
[----:B------:R-:W-:Y:S01]  /*1300*/  USHF.R.S32.HI UR5, URZ, 0x1f, UR4 ;  /* 0x0000001f3f057899 */ /* 0x000fe20008011404 */
[----:B------:R-:W-:Y:S01]  /*1310*/  LOP3.LUT R0, R0, 0x30, RZ, 0xc0, !PT ;  /* 0x0000003000007812 */ /* 0x000fe200078ec0ff */
[----:B------:R-:W-:Y:S01]  /*1320*/  IMAD.MOV.U32 R6, RZ, RZ, 0x1 ;  /* 0x00000001ff067424 */ /* 0x000fe200078e00ff */
[--C-:B------:R-:W-:Y:S01]  /*1330*/  LOP3.LUT R88, R88, 0x40, R3.reuse, 0xe2, !PT ;  /* 0x0000004058587812 */ /* 0x100fe200078ee203 */
[----:B------:R-:W-:Y:S01]  /*1340*/  ULEA.HI UR5, UR5, UR4, URZ, 0x6 ;  /* 0x0000000405057291 */ /* 0x000fe2000f8f303f */
[-C--:B01----:R-:W-:Y:S01]  /*1350*/  IADD3 R4, RZ, -R0.reuse, -R3 ;  /* 0x80000000ff047210 */ /* 0x083fe20007ffe803 */
[----:B------:R-:W-:Y:S01]  /*1360*/  IMAD.U32 R5, RZ, RZ, UR6 ;  /* 0x00000006ff057e24 */ /* 0x000fe2000f8e00ff */
[----:B------:R-:W0:Y:S01]  /*1370*/  LDC R97, c[0x0][0x600] ;  /* 0x00018000ff617b82 */ /* 0x000e220000000800 */
[----:B------:R-:W-:Y:S01]  /*1380*/  LOP3.LUT R88, R88, R0, RZ, 0xfc, !PT ;  /* 0x0000000058587212 */ /* 0x000fe200078efcff */
[----:B------:R-:W-:Y:S01]  /*1390*/  IMAD.MOV.U32 R0, RZ, RZ, -0x1 ;  /* 0xffffffffff007424 */ /* 0x000fe200078e00ff */
[----:B------:R-:W-:Y:S01]  /*13a0*/  USHF.R.S32.HI UR43, URZ, 0x6, UR5 ;  /* 0x000000063f2b7899 */ /* 0x000fe20008011405 */
[----:B------:R-:W-:Y:S01]  /*13b0*/  LOP3.LUT R94, R95, 0x3, RZ, 0xc0, !PT ;  /* 0x000000035f5e7812 */ /* 0x000fe200078ec0ff */
[----:B------:R-:W-:Y:S01]  /*13c0*/  IMAD R4, R7, -0x40, R4 ;  /* 0xffffffc007047824 */ /* 0x000fe200078e0204 */
[C---:B------:R-:W-:Y:S01]  /*13d0*/  LOP3.LUT R96, R95.reuse, 0x80, RZ, 0xc0, !PT ;  /* 0x000000805f607812 */ /* 0x040fe200078ec0ff */
[----:B------:R-:W-:Y:S01]  /*13e0*/  UISETP.LT.AND UP0, UPT, UR43, 0x1, UPT ;  /* 0x000000012b00788c */ /* 0x000fe2000bf01270 */
[-C--:B---3--:R-:W-:Y:S01]  /*13f0*/  SHF.L.U32 R0, R0, R93.reuse, RZ ;  /* 0x0000005d00007219 */ /* 0x088fe200000006ff */
[----:B------:R-:W-:Y:S01]  /*1400*/  ULDC UR4, c[0x0][0x284] ;  /* 0x0000a10000047ab9 */ /* 0x000fe20000000800 */
[----:B------:R-:W-:Y:S01]  /*1410*/  IMAD R94, R94, -0x2, R5 ;  /* 0xfffffffe5e5e7824 */ /* 0x000fe200078e0205 */
[----:B------:R-:W-:Y:S01]  /*1420*/  USEL UR44, UR43, 0x1, UP0 ;  /* 0x000000012b2c7887 */ /* 0x000fe20008000000 */
[----:B------:R-:W-:Y:S01]  /*1430*/  SHF.L.U32 R93, R6, R93, RZ ;  /* 0x0000005d065d7219 */ /* 0x000fe200000006ff */
[----:B------:R-:W-:Y:S01]  /*1440*/  IMAD.SHL.U32 R95, R95, 0x2, RZ ;  /* 0x000000025f5f7824 */ /* 0x000fe200078e00ff */
[----:B------:R-:W-:Y:S01]  /*1450*/  LOP3.LUT R102, R18, 0x1, RZ, 0xfc, !PT ;  /* 0x0000000112667812 */ /* 0x000fe200078efcff */
[----:B------:R-:W-:Y:S01]  /*1460*/  VIADD R99, R4, UR4 ;  /* 0x0000000404637c36 */ /* 0x000fe20008000000 */
[C---:B----4-:R-:W-:Y:S01]  /*1470*/  SHF.L.U64.HI R92, R8.reuse, 0x3, R9 ;  /* 0x00000003085c7819 */ /* 0x050fe20000010209 */
[----:B--2---:R-:W-:Y:S01]  /*1480*/  IMAD.SHL.U32 R91, R8, 0x8, RZ ;  /* 0x00000008085b7824 */ /* 0x004fe200078e00ff */
[----:B------:R-:W-:Y:S01]  /*1490*/  SHF.R.U32.HI R96, RZ, 0x7, R96 ;  /* 0x00000007ff607819 */ /* 0x000fe20000011660 */
[----:B------:R-:W-:Y:S01]  /*14a0*/  IMAD.MOV.U32 R89, RZ, RZ, RZ ;  /* 0x000000ffff597224 */ /* 0x000fe200078e00ff */
[----:B------:R-:W-:Y:S01]  /*14b0*/  LOP3.LUT R98, RZ, R0, RZ, 0x33, !PT ;  /* 0x00000000ff627212 */ /* 0x000fe200078e33ff */
[----:B------:R-:W-:Y:S01]  /*14c0*/  UIADD3 UR44, UR43, -UR44, URZ ;  /* 0x8000002c2b2c7290 */ /* 0x000fe2000fffe03f */
[----:B------:R-:W-:Y:S01]  /*14d0*/  UMOV UR40, URZ ;  /* 0x0000003f00287c82 */ /* 0x000fe20008000000 */
[----:B0-----:R-:W-:Y:S01]  /*14e0*/  VIADD R97, R97, 0xffffffff ;  /* 0xffffffff61617836 */ /* 0x001fe20000000000 */
[----:B------:R-:W-:-:S09]  /*14f0*/  UMOV UR41, URZ ;  /* 0x0000003f00297c82 */ /* 0x000fd20008000000 */
.L_x_164:
[----:B0-----:R-:W0:Y:S01]  /*1500*/  SHFL.IDX PT, R0, R96, RZ, 0x1f ;  /* 0x00001fff60007589 */ /* 0x001e2200000e0000 */
[----:B-1----:R-:W1:Y:S01]  /*1510*/  S2UR UR7, SR_CgaCtaId ;  /* 0x00000000000779c3 */ /* 0x002e620000008800 */
[----:B------:R-:W-:Y:S01]  /*1520*/  UMOV UR6, 0x400 ;  /* 0x0000040000067882 */ /* 0x000fe20000000000 */
[----:B0-----:R-:W-:Y:S01]  /*1530*/  R2UR UR4, R0 ;  /* 0x00000000000472ca */ /* 0x001fe200000e0000 */
[----:B-1----:R-:W-:-:S12]  /*1540*/  ULEA UR6, UR7, UR6, 0x18 ;  /* 0x0000000607067291 */ /* 0x002fd8000f8ec03f */
[----:B------:R-:W-:-:S04]  /*1550*/  ULEA.HI UR5, UR4, UR4, URZ, 0x1 ;  /* 0x0000000404057291 */ /* 0x000fc8000f8f083f */
[----:B------:R-:W-:-:S04]  /*1560*/  ULOP3.LUT UR5, UR5, 0x7fffe, URZ, 0xc0, !UPT ;  /* 0x0007fffe05057892 */ /* 0x000fc8000f8ec03f */
[----:B------:R-:W-:-:S03]  /*1570*/  UIADD3 UR5, UR4, -UR5, URZ ;  /* 0x8000000504057290 */ /* 0x000fc6000fffe03f */
[----:B------:R-:W-:Y:S01]  /*1580*/  ULDC UR4, c[0x0][0x28c] ;  /* 0x0000a30000047ab9 */ /* 0x000fe20000000800 */
[----:B------:R-:W-:Y:S01]  /*1590*/  ULEA UR5, UR5, UR6, 0xd ;  /* 0x0000000605057291 */ /* 0x000fe2000f8e683f */
[----:B------:R-:W-:-:S03]  /*15a0*/  ISETP.LT.AND P0, PT, RZ, UR4, PT ;  /* 0x00000004ff007c0c */ /* 0x000fc6000bf01270 */
[----:B------:R-:W-:-:S04]  /*15b0*/  UIADD3 UR5, UR5, 0x180, URZ ;  /* 0x0000018005057890 */ /* 0x000fc8000fffe03f */
[----:B------:R-:W-:-:S04]  /*15c0*/  USHF.R.U32.HI UR5, URZ, 0x4, UR5 ;  /* 0x000000043f057899 */ /* 0x000fc80008011605 */
[----:B------:R-:W-:-:S04]  /*15d0*/  ULOP3.LUT UR5, UR5, 0x3fff, URZ, 0xc0, !UPT ;  /* 0x00003fff05057892 */ /* 0x000fc8000f8ec03f */
[----:B------:R-:W-:Y:S01]  /*15e0*/  ULOP3.LUT UR45, UR5, 0x10000, URZ, 0xfc, !UPT ;  /* 0x00010000052d7892 */ /* 0x000fe2000f8efc3f */
[----:B--2345:R-:W-:Y:S11]  /*15f0*/  @P0 BRA `(.L_x_17) ;  /* 0x0000000000400947 */ /* 0x03cff60003800000 */
[----:B------:R-:W-:Y:S01]  /*1600*/  MOV R0, 0x0 ;  /* 0x0000000000007802 */ /* 0x000fe20000000f00 */
[----:B------:R-:W-:Y:S01]  /*1610*/  ULDC.64 UR4, c[0x4][0x68] ;  /* 0x01001a0000047ab9 */ /* 0x000fe20000000a00 */
[----:B------:R-:W-:Y:S01]  /*1620*/  ULDC.64 UR6, c[0x4][0x8] ;  /* 0x0100020000067ab9 */ /* 0x000fe20000000a00 */
[----:B------:R-:W-:Y:S01]  /*1630*/  IMAD.U32 R4, RZ, RZ, UR4 ;  /* 0x00000004ff047e24 */ /* 0x000fe2000f8e00ff */
[----:B------:R0:W1:Y:S01]  /*1640*/  LDC.64 R14, c[0x4][R0] ;  /* 0x01000000000e7b82 */ /* 0x0000620000000a00 */
[----:B------:R-:W-:Y:S01]  /*1650*/  IMAD.U32 R5, RZ, RZ, UR5 ;  /* 0x00000005ff057e24 */ /* 0x000fe2000f8e00ff */
[----:B------:R-:W-:Y:S01]  /*1660*/  ULDC.64 UR4, c[0x4][0x70] ;  /* 0x01001c0000047ab9 */ /* 0x000fe20000000a00 */
[----:B------:R-:W-:Y:S02]  /*1670*/  IMAD.U32 R10, RZ, RZ, UR6 ;  /* 0x00000006ff0a7e24 */ /* 0x000fe4000f8e00ff */
[----:B------:R-:W-:Y:S02]  /*1680*/  IMAD.U32 R6, RZ, RZ, UR4 ;  /* 0x00000004ff067e24 */ /* 0x000fe4000f8e00ff */
[----:B------:R-:W-:-:S02]  /*1690*/  IMAD.U32 R7, RZ, RZ, UR5 ;  /* 0x00000005ff077e24 */ /* 0x000fc4000f8e00ff */
[----:B------:R-:W-:Y:S02]  /*16a0*/  IMAD.U32 R11, RZ, RZ, UR7 ;  /* 0x00000007ff0b7e24 */ /* 0x000fe4000f8e00ff */
[----:B------:R-:W-:Y:S02]  /*16b0*/  IMAD.MOV.U32 R8, RZ, RZ, 0x1e1 ;  /* 0x000001e1ff087424 */ /* 0x000fe400078e00ff */
[----:B------:R-:W-:Y:S02]  /*16c0*/  IMAD.MOV.U32 R12, RZ, RZ, 0x1 ;  /* 0x00000001ff0c7424 */ /* 0x000fe400078e00ff */
[----:B0-----:R-:W-:-:S07]  /*16d0*/  IMAD.MOV.U32 R13, RZ, RZ, RZ ;  /* 0x000000ffff0d7224 */ /* 0x001fce00078e00ff */
[----:B------:R-:W-:-:S07]  /*16e0*/  LEPC R20, `(.L_x_17) ;  /* 0x000000001014794e */ /* 0x000fce0000000000 */
[----:B-1---5:R-:W-:Y:S05]  /*16f0*/  CALL.ABS.NOINC R14 ;  /* 0x000000000e007343 */ /* 0x022fea0003c00000 */
.L_x_17:
[----:B------:R-:W-:-:S13]  /*1700*/  ISETP.NE.AND P0, PT, R102, 0x3, PT ;  /* 0x000000036600780c */ /* 0x000fda0003f05270 */
[----:B------:R-:W-:Y:S05]  /*1710*/  @!P0 BRA `(.L_x_18) ;  /* 0x0000000000048947 */ /* 0x000fea0003800000 */
[----:B------:R-:W-:Y:S01]  /*1720*/  BPT.TRAP 0x1 ;  /* 0x000000040000795c */ /* 0x000fe20000300000 */
.L_x_18:
[----:B------:R-:W0:Y:S01]  /*1730*/  S2UR UR5, SR_CgaCtaId ;  /* 0x00000000000579c3 */ /* 0x000e220000008800 */
[----:B------:R-:W-:Y:S01]  /*1740*/  UMOV UR4, 0x400 ;  /* 0x0000040000047882 */ /* 0x000fe20000000000 */
[----:B------:R-:W-:Y:S02]  /*1750*/  IMAD.U32 R0, RZ, RZ, UR40 ;  /* 0x00000028ff007e24 */ /* 0x000fe4000f8e00ff */
[----:B------:R-:W-:-:S03]  /*1760*/  IMAD.U32 R3, RZ, RZ, UR41 ;  /* 0x00000029ff037e24 */ /* 0x000fc6000f8e00ff */
[----:B------:R-:W-:Y:S01]  /*1770*/  SHF.L.U32 R0, R0, 0x1f, RZ ;  /* 0x0000001f00007819 */ /* 0x000fe200000006ff */
[----:B0-----:R-:W-:-:S06]  /*1780*/  ULEA UR4, UR5, UR4, 0x18 ;  /* 0x0000000405047291 */ /* 0x001fcc000f8ec03f */
[----:B------:R-:W-:-:S04]  /*1790*/  IMAD.U32 R6, RZ, RZ, UR4 ;  /* 0x00000004ff067e24 */ /* 0x000fc8000f8e00ff */
[----:B------:R-:W-:-:S04]  /*17a0*/  IMAD R3, R3, 0x8, R6 ;  /* 0x0000000803037824 */ /* 0x000fc800078e0206 */
[----:B------:R0:W1:Y:S01]  /*17b0*/  SYNCS.PHASECHK.TRANS64.TRYWAIT P1, [R3+URZ], R0 ;  /* 0x00000000030075a7 */ /* 0x000062000802017f */
[----:B------:R-:W-:Y:S05]  /*17c0*/  @!P0 BRA `(.L_x_19) ;  /* 0x0000000000048947 */ /* 0x000fea0003800000 */
[----:B------:R-:W-:Y:S01]  /*17d0*/  BPT.TRAP 0x1 ;  /* 0x000000040000795c */ /* 0x000fe20000300000 */
.L_x_19:
[----:B------:R-:W-:-:S05]  /*17e0*/  IMAD.U32 R4, RZ, RZ, UR44 ;  /* 0x0000002cff047e24 */ /* 0x000fca000f8e00ff */
[----:B------:R-:W-:Y:S01]  /*17f0*/  ISETP.GE.AND P2, PT, R4, 0x1, PT ;  /* 0x000000010400780c */ /* 0x000fe20003f46270 */
[----:B-1----:R-:W-:-:S12]  /*1800*/  @P1 BRA `(.L_x_20) ;  /* 0x0000000000081947 */ /* 0x002fd80003800000 */
[----:B------:R-:W1:Y:S02]  /*1810*/  SYNCS.PHASECHK.TRANS64.TRYWAIT P1, [R3+URZ], R0 ;  /* 0x00000000030075a7 */ /* 0x000e64000802017f */
[----:B-1----:R-:W-:Y:S05]  /*1820*/  @!P1 BRA `(.L_x_21) ;  /* 0x00000068000c9947 */ /* 0x002fea0003800000 */
.L_x_20:
[----:B------:R-:W-:Y:S05]  /*1830*/  WARPSYNC.ALL ;  /* 0x0000000000007948 */ /* 0x000fea0003800000 */
[----:B------:R-:W-:Y:S01]  /*1840*/  R2UR UR4, R6 ;  /* 0x00000000060472ca */ /* 0x000fe200000e0000 */
[----:B------:R-:W-:Y:S01]  /*1850*/  ULEA UR5, UR41, UR45, 0xa ;  /* 0x0000002d29057291 */ /* 0x000fe2000f8e503f */
[----:B------:R-:W-:Y:S01]  /*1860*/  WARPGROUP.ARRIVE ;  /* 0x00000000000079c5 */ /* 0x000fe20000000000 */
[----:B------:R-:W-:Y:S01]  /*1870*/  UMOV UR9, 0x40000040 ;  /* 0x4000004000097882 */ /* 0x000fe20000000000 */
[----:B------:R-:W-:-:S04]  /*1880*/  UMOV UR11, 0x40000040 ;  /* 0x40000040000b7882 */ /* 0x000fc80000000000 */
[----:B------:R-:W-:-:S05]  /*1890*/  UMOV UR8, UR5 ;  /* 0x0000000500087c82 */ /* 0x000fca0008000000 */
[----:B------:R-:W-:-:S04]  /*18a0*/  UIADD3 UR4, UR4, 0x1c180, URZ ;  /* 0x0001c18004047890 */ /* 0x000fc8000fffe03f */
[----:B------:R-:W-:-:S04]  /*18b0*/  USHF.R.U32.HI UR4, URZ, 0x4, UR4 ;  /* 0x000000043f047899 */ /* 0x000fc80008011604 */
[----:B------:R-:W-:-:S04]  /*18c0*/  ULOP3.LUT UR4, UR4, 0x3fff, URZ, 0xc0, !UPT ;  /* 0x00003fff04047892 */ /* 0x000fc8000f8ec03f */
[----:B------:R-:W-:-:S04]  /*18d0*/  ULOP3.LUT UR4, UR4, 0x10000, URZ, 0xfc, !UPT ;  /* 0x0001000004047892 */ /* 0x000fc8000f8efc3f */
[----:B------:R-:W-:-:S07]  /*18e0*/  ULEA UR6, UR41, UR4, 0xa ;  /* 0x0000000429067291 */ /* 0x000fce000f8e503f */
[----:B------:R-:W-:Y:S02]  /*18f0*/  UMOV UR10, UR6 ;  /* 0x00000006000a7c82 */ /* 0x000fe40008000000 */
[----:B------:R-:W-:Y:S01]  /*1900*/  HGMMA.64x128x16.F32 R24, gdesc[UR8], RZ, !UPT, gsb0 ;  /* 0x01e00000081879f0 */ /* 0x000fe2000c0008ff */
[----:B------:R-:W-:Y:S02]  /*1910*/  UIADD3 UR8, UR5, 0x2, URZ ;  /* 0x0000000205087890 */ /* 0x000fe4000fffe03f */
[----:B------:R-:W-:Y:S01]  /*1920*/  UIADD3 UR10, UR6, 0x2, URZ ;  /* 0x00000002060a7890 */ /* 0x000fe2000fffe03f */
[----:B------:R-:W-:Y:S01]  /*1930*/  UMOV UR9, 0x40000040 ;  /* 0x4000004000097882 */ /* 0x000fe20000000000 */
[----:B------:R-:W-:Y:S01]  /*1940*/  UMOV UR11, 0x40000040 ;  /* 0x40000040000b7882 */ /* 0x000fe20000000000 */
[----:B------:R-:W-:Y:S02]  /*1950*/  WARPGROUP.DEPBAR.LE gsb0, 0x0 ;  /* 0x00008000000079c5 */ /* 0x000fe40000010000 */
[----:B------:R-:W-:-:S06]  /*1960*/  WARPGROUP.ARRIVE ;  /* 0x00000000000079c5 */ /* 0x000fcc0000000000 */
[----:B------:R-:W-:Y:S01]  /*1970*/  HGMMA.64x128x16.F32 R24, gdesc[UR8], R24, gsb0 ;  /* 0x01e00000081879f0 */ /* 0x000fe20008000818 */
        /* <DEDUP_REMOVED lines=13> */
[----:B------:R-:W-:Y:S03]  /*1a50*/  HGMMA.64x128x16.F32 R24, gdesc[UR8], R24, gsb0 ;  /* 0x01e00000081879f0 */ /* 0x000fe60008000818 */
[----:B------:R-:W-:Y:S02]  /*1a60*/  WARPGROUP.DEPBAR.LE gsb0, 0x0 ;  /* 0x00008000000079c5 */ /* 0x000fe40000010000 */
[----:B------:R-:W-:Y:S05]  /*1a70*/  @!P2 BRA `(.L_x_22) ;  /* 0x000000040028a947 */ /* 0x000fea0003800000 */
[----:B------:R-:W-:Y:S01]  /*1a80*/  UIADD3 UR5, UR41, 0x1, URZ ;  /* 0x0000000129057890 */ /* 0x000fe2000fffe03f */
[----:B01----:R-:W-:Y:S02]  /*1a90*/  IMAD.U32 R0, RZ, RZ, UR44 ;  /* 0x0000002cff007e24 */ /* 0x003fe4000f8e00ff */
[----:B------:R-:W-:Y:S01]  /*1aa0*/  IMAD.U32 R3, RZ, RZ, UR41 ;  /* 0x00000029ff037e24 */ /* 0x000fe2000f8e00ff */
[----:B------:R-:W-:-:S04]  /*1ab0*/  UISETP.NE.AND UP0, UPT, UR5, 0x7, UPT ;  /* 0x000000070500788c */ /* 0x000fc8000bf05270 */
[----:B------:R-:W-:Y:S02]  /*1ac0*/  USEL UR6, URZ, 0x1, UP0 ;  /* 0x000000013f067887 */ /* 0x000fe40008000000 */
[----:B------:R-:W-:Y:S02]  /*1ad0*/  USEL UR5, UR5, URZ, UP0 ;  /* 0x0000003f05057287 */ /* 0x000fe40008000000 */
[----:B------:R-:W-:-:S06]  /*1ae0*/  ULOP3.LUT UR6, UR40, UR6, URZ, 0x3c, !UPT ;  /* 0x0000000628067292 */ /* 0x000fcc000f8e3c3f */
[----:B------:R-:W-:-:S07]  /*1af0*/  IMAD.U32 R7, RZ, RZ, UR6 ;  /* 0x00000006ff077e24 */ /* 0x000fce000f8e00ff */
.L_x_29:
[----:B------:R-:W-:Y:S05]  /*1b00*/  @!P0 BRA `(.L_x_23) ;  /* 0x0000000000048947 */ /* 0x000fea0003800000 */
[----:B------:R-:W-:Y:S01]  /*1b10*/  BPT.TRAP 0x1 ;  /* 0x000000040000795c */ /* 0x000fe20000300000 */
.L_x_23:
[----:B------:R-:W0:Y:S01]  /*1b20*/  S2UR UR7, SR_CgaCtaId ;  /* 0x00000000000779c3 */ /* 0x000e220000008800 */
[----:B------:R-:W-:Y:S01]  /*1b30*/  UMOV UR6, 0x400 ;  /* 0x0000040000067882 */ /* 0x000fe20000000000 */
[----:B------:R-:W-:Y:S01]  /*1b40*/  IMAD.U32 R5, RZ, RZ, UR5 ;  /* 0x00000005ff057e24 */ /* 0x000fe2000f8e00ff */
[----:B------:R-:W-:Y:S01]  /*1b50*/  SHF.L.U32 R4, R7, 0x1f, RZ ;  /* 0x0000001f07047819 */ /* 0x000fe200000006ff */
[----:B0-----:R-:W-:-:S06]  /*1b60*/  ULEA UR6, UR7, UR6, 0x18 ;  /* 0x0000000607067291 */ /* 0x001fcc000f8ec03f */
[----:B------:R-:W-:-:S04]  /*1b70*/  IMAD.U32 R6, RZ, RZ, UR6 ;  /* 0x00000006ff067e24 */ /* 0x000fc8000f8e00ff */
[----:B------:R-:W-:-:S04]  /*1b80*/  IMAD R5, R5, 0x8, R6 ;  /* 0x0000000805057824 */ /* 0x000fc800078e0206 */
[----:B------:R0:W1:Y:S01]  /*1b90*/  SYNCS.PHASECHK.TRANS64.TRYWAIT P1, [R5+URZ], R4 ;  /* 0x00000004050075a7 */ /* 0x000062000802017f */
[----:B------:R-:W-:Y:S05]  /*1ba0*/  @!P0 BRA `(.L_x_24) ;  /* 0x0000000000048947 */ /* 0x000fea0003800000 */
[----:B------:R-:W-:Y:S01]  /*1bb0*/  BPT.TRAP 0x1 ;  /* 0x000000040000795c */ /* 0x000fe20000300000 */
.L_x_24:
[----:B-1----:R-:W-:Y:S05]  /*1bc0*/  @P1 BRA `(.L_x_25) ;  /* 0x0000000000081947 */ /* 0x002fea0003800000 */
[----:B------:R-:W1:Y:S02]  /*1bd0*/  SYNCS.PHASECHK.TRANS64.TRYWAIT P1, [R5+URZ], R4 ;  /* 0x00000004050075a7 */ /* 0x000e64000802017f */
[----:B-1----:R-:W-:Y:S05]  /*1be0*/  @!P1 BRA `(.L_x_26) ;  /* 0x0000006400309947 */ /* 0x002fea0003800000 */
.L_x_25:
[----:B------:R-:W-:Y:S01]  /*1bf0*/  ULEA UR6, UR5, UR45, 0xa ;  /* 0x0000002d05067291 */ /* 0x000fe2000f8e503f */
[----:B------:R-:W-:Y:S01]  /*1c00*/  WARPGROUP.ARRIVE ;  /* 0x00000000000079c5 */ /* 0x000fe20000000000 */
[----:B------:R-:W-:Y:S01]  /*1c10*/  ULEA UR7, UR5, UR4, 0xa ;  /* 0x0000000405077291 */ /* 0x000fe2000f8e503f */
[----:B------:R-:W-:Y:S01]  /*1c20*/  UMOV UR9, 0x40000040 ;  /* 0x4000004000097882 */ /* 0x000fe20000000000 */
[----:B------:R-:W-:-:S03]  /*1c30*/  UMOV UR11, 0x40000040 ;  /* 0x40000040000b7882 */ /* 0x000fc60000000000 */
[----:B------:R-:W-:Y:S02]  /*1c40*/  UMOV UR8, UR6 ;  /* 0x0000000600087c82 */ /* 0x000fe40008000000 */
[----:B------:R-:W-:Y:S02]  /*1c50*/  UMOV UR10, UR7 ;  /* 0x00000007000a7c82 */ /* 0x000fe40008000000 */
[----:B------:R-:W-:Y:S01]  /*1c60*/  HGMMA.64x128x16.F32 R24, gdesc[UR8], R24, gsb0 ;  /* 0x01e00000081879f0 */ /* 0x000fe20008000818 */
[----:B------:R-:W-:Y:S02]  /*1c70*/  UIADD3 UR8, UR6, 0x2, URZ ;  /* 0x0000000206087890 */ /* 0x000fe4000fffe03f */
[----:B------:R-:W-:Y:S01]  /*1c80*/  UIADD3 UR10, UR7, 0x2, URZ ;  /* 0x00000002070a7890 */ /* 0x000fe2000fffe03f */
[----:B------:R-:W-:Y:S01]  /*1c90*/  UMOV UR9, 0x40000040 ;  /* 0x4000004000097882 */ /* 0x000fe20000000000 */
[----:B------:R-:W-:Y:S01]  /*1ca0*/  UMOV UR11, 0x40000040 ;  /* 0x40000040000b7882 */ /* 0x000fe20000000000 */
[----:B------:R-:W-:-:S02]  /*1cb0*/  WARPGROUP.DEPBAR.LE gsb0, 0x0 ;  /* 0x00008000000079c5 */ /* 0x000fc40000010000 */
        /* <DEDUP_REMOVED lines=18> */
[----:B------:R-:W-:Y:S01]  /*1de0*/  BPT.TRAP 0x1 ;  /* 0x000000040000795c */ /* 0x000fe20000300000 */
.L_x_27:
[----:B------:R-:W-:-:S13]  /*1df0*/  ISETP.NE.AND P1, PT, R22, RZ, PT ;  /* 0x000000ff1600720c */ /* 0x000fda0003f25270 */
[----:B01----:R-:W-:-:S04]  /*1e00*/  @P1 IMAD R4, R3, 0x8, R6 ;  /* 0x0000000803041824 */ /* 0x003fc800078e0206 */
[----:B------:R-:W-:-:S05]  /*1e10*/  @P1 VIADD R4, R4, 0x38 ;  /* 0x0000003804041836 */ /* 0x000fca0000000000 */
[----:B------:R-:W-:-:S04]  /*1e20*/  @P1 PRMT R4, R19, 0x654, R4 ;  /* 0x0000065413041816 */ /* 0x000fc80000000004 */
[----:B------:R0:W-:Y:S01]  /*1e30*/  @P1 SYNCS.ARRIVE.TRANS64.RED.A1T0 RZ, [R4+URZ], RZ ;  /* 0x000000ff04ff19a7 */ /* 0x0001e2000810043f */
[----:B------:R-:W-:-:S13]  /*1e40*/  ISETP.GT.U32.AND P1, PT, R18, 0x1, PT ;  /* 0x000000011200780c */ /* 0x000fda0003f24070 */
[----:B0-----:R-:W-:Y:S05]  /*1e50*/  @P1 BRA `(.L_x_28) ;  /* 0x0000000000041947 */ /* 0x001fea0003800000 */
[----:B------:R-:W-:Y:S01]  /*1e60*/  BPT.TRAP 0x1 ;  /* 0x000000040000795c */ /* 0x000fe20000300000 */
.L_x_28:
[----:B------:R-:W-:Y:S01]  /*1e70*/  UIADD3 UR5, UR5, 0x1, URZ ;  /* 0x0000000105057890 */ /* 0x000fe2000fffe03f */
[C---:B------:R-:W-:Y:S01]  /*1e80*/  ISETP.GT.AND P2, PT, R0.reuse, 0x1, PT ;  /* 0x000000010000780c */ /* 0x040fe20003f44270 */
[----:B------:R-:W-:Y:S02]  /*1e90*/  VIADD R3, R3, 0x1 ;  /* 0x0000000103037836 */ /* 0x000fe40000000000 */
[----:B------:R-:W-:Y:S01]  /*1ea0*/  UISETP.NE.AND UP0, UPT, UR5, 0x7, UPT ;  /* 0x000000070500788c */ /* 0x000fe2000bf05270 */
[----:B------:R-:W-:Y:S02]  /*1eb0*/  VIADD R0, R0, 0xffffffff ;  /* 0xffffffff00007836 */ /* 0x000fe40000000000 */
[C---:B------:R-:W-:Y:S01]  /*1ec0*/  ISETP.NE.AND P1, PT, R3.reuse, 0x7, PT ;  /* 0x000000070300780c */ /* 0x040fe20003f25270 */
[----:B------:R-:W-:Y:S02]  /*1ed0*/  USEL UR6, URZ, 0x1, UP0 ;  /* 0x000000013f067887 */ /* 0x000fe40008000000 */
[----:B------:R-:W-:Y:S01]  /*1ee0*/  USEL UR5, UR5, URZ, UP0 ;  /* 0x0000003f05057287 */ /* 0x000fe20008000000 */
[----:B------:R-:W-:-:S03]  /*1ef0*/  SEL R3, R3, RZ, P1 ;  /* 0x000000ff03037207 */ /* 0x000fc60000800000 */
[----:B------:R-:W-:Y:S01]  /*1f00*/  LOP3.LUT R7, R7, UR6, RZ, 0x3c, !PT ;  /* 0x0000000607077c12 */ /* 0x000fe2000f8e3cff */
[----:B------:R-:W-:Y:S07]  /*1f10*/  @P2 BRA `(.L_x_29) ;  /* 0xfffffff800f82947 */ /* 0x000fee000383ffff */
.L_x_22:
[----:B01----:R-:W0:Y:S02]  /*1f20*/  LDC R0, c[0x0][0x28c] ;  /* 0x0000a300ff007b82 */ /* 0x003e240000000800 */
[----:B0-----:R-:W-:-:S13]  /*1f30*/  ISETP.GE.AND P1, PT, R0, 0x1, PT ;  /* 0x000000010000780c */ /* 0x001fda0003f26270 */
[----:B------:R-:W-:Y:S05]  /*1f40*/  @!P1 BRA `(.L_x_30) ;  /* 0x0000000000509947 */ /* 0x000fea0003800000 */
[----:B------:R-:W-:Y:S05]  /*1f50*/  @!P0 BRA `(.L_x_31) ;  /* 0x0000000000048947 */ /* 0x000fea0003800000 */
[----:B------:R-:W-:Y:S01]  /*1f60*/  BPT.TRAP 0x1 ;  /* 0x000000040000795c */ /* 0x000fe20000300000 */
.L_x_31:
[----:B------:R-:W-:Y:S01]  /*1f70*/  ISETP.NE.AND P0, PT, R22, RZ, PT ;  /* 0x000000ff1600720c */ /* 0x000fe20003f05270 */
[----:B------:R-:W-:Y:S01]  /*1f80*/  BSSY B0, `(.L_x_32) ;  /* 0x000000e000007945 */ /* 0x000fe20003800000 */
[----:B------:R-:W-:-:S11]  /*1f90*/  ISETP.GT.U32.AND P1, PT, R18, 0x1, PT ;  /* 0x000000011200780c */ /* 0x000fd60003f24070 */
[----:B------:R-:W-:Y:S05]  /*1fa0*/  @!P0 BRA `(.L_x_33) ;  /* 0x00000000002c8947 */ /* 0x000fea0003800000 */
[----:B------:R-:W-:-:S04]  /*1fb0*/  UIADD3 UR6, UR44, UR41, URZ ;  /* 0x000000292c067290 */ /* 0x000fc8000fffe03f */
[----:B------:R-:W-:-:S04]  /*1fc0*/  UIMAD.WIDE.U32 UR4, UR6, 0x24924925, URZ ;  /* 0x24924925060478a5 */ /* 0x000fc8000f8e003f */
[----:B------:R-:W-:-:S04]  /*1fd0*/  UIADD3 UR4, UR6, -UR5, URZ ;  /* 0x8000000506047290 */ /* 0x000fc8000fffe03f */
[----:B------:R-:W-:-:S04]  /*1fe0*/  ULEA.HI UR4, UR4, UR5, URZ, 0x1f ;  /* 0x0000000504047291 */ /* 0x000fc8000f8ff83f */
[----:B------:R-:W-:-:S04]  /*1ff0*/  USHF.R.U32.HI UR4, URZ, 0x2, UR4 ;  /* 0x000000023f047899 */ /* 0x000fc80008011604 */
[----:B------:R-:W-:-:S06]  /*2000*/  UIMAD UR4, UR4, -0x7, UR6 ;  /* 0xfffffff9040478a4 */ /* 0x000fcc000f8e0206 */
[----:B------:R-:W-:-:S04]  /*2010*/  IMAD.U32 R3, RZ, RZ, UR4 ;  /* 0x00000004ff037e24 */ /* 0x000fc8000f8e00ff */
[----:B------:R-:W-:-:S04]  /*2020*/  IMAD R0, R3, 0x8, R6 ;  /* 0x0000000803007824 */ /* 0x000fc800078e0206 */
[----:B------:R-:W-:-:S05]  /*2030*/  VIADD R0, R0, 0x38 ;  /* 0x0000003800007836 */ /* 0x000fca0000000000 */
[----:B------:R-:W-:-:S04]  /*2040*/  PRMT R0, R19, 0x654, R0 ;  /* 0x0000065413007816 */ /* 0x000fc80000000000 */
[----:B------:R0:W-:Y:S03]  /*2050*/  SYNCS.ARRIVE.TRANS64.RED.A1T0 RZ, [R0+URZ], RZ ;  /* 0x000000ff00ff79a7 */ /* 0x0001e6000810043f */
.L_x_33:
[----:B------:R-:W-:Y:S05]  /*2060*/  BSYNC B0 ;  /* 0x0000000000007941 */ /* 0x000fea0003800000 */
.L_x_32:
[----:B------:R-:W-:Y:S05]  /*2070*/  @P1 BRA `(.L_x_30) ;  /* 0x0000000000041947 */ /* 0x000fea0003800000 */
[----:B------:R-:W-:Y:S01]  /*2080*/  BPT.TRAP 0x1 ;  /* 0x000000040000795c */ /* 0x000fe20000300000 */
.L_x_30:
[----:B------:R-:W-:Y:S01]  /*2090*/  UISETP.GE.U32.AND UP1, UPT, UR43, 0x7, UPT ;  /* 0x000000072b00788c */ /* 0x000fe2000bf26070 */
[----:B------:R-:W-:Y:S01]  /*20a0*/  IMAD.SHL.U32 R100, R100, 0x80, RZ ;  /* 0x0000008064647824 */ /* 0x000fe200078e00ff */
[----:B------:R-:W-:Y:S01]  /*20b0*/  UIADD3 UR41, UR43, UR41, URZ ;  /* 0x000000292b297290 */ /* 0x000fe2000fffe03f */
[----:B------:R-:W-:Y:S01]  /*20c0*/  SHF.R.S32.HI R11, RZ, 0x1f, R101 ;  /* 0x0000001fff0b7819 */ /* 0x000fe20000011465 */
[----:B------:R-:W-:Y:S01]  /*20d0*/  ULDC UR10, c[0x0][0x288] ;  /* 0x0000a200000a7ab9 */ /* 0x000fe20000000800 */
[----:B------:R-:W-:Y:S01]  /*20e0*/  IMAD.SHL.U32 R6, R103, 0x80, RZ ;  /* 0x0000008067067824 */ /* 0x000fe200078e00ff */
[C---:B------:R-:W-:Y:S01]  /*20f0*/  LOP3.LUT R8, R100.reuse, 0x6, R95, 0xf8, !PT ;  /* 0x0000000664087812 */ /* 0x040fe200078ef85f */
[----:B------:R-:W-:Y:S01]  /*2100*/  UISETP.GT.U32.AND UP0, UPT, UR41, 0x6, UPT ;  /* 0x000000062900788c */ /* 0x000fe2000bf04070 */
[----:B------:R-:W-:Y:S01]  /*2110*/  ISETP.GE.AND P0, PT, R100, UR10, PT ;  /* 0x0000000a64007c0c */ /* 0x000fe2000bf06270 */
[----:B------:R-:W-:Y:S01]  /*2120*/  ULDC.64 UR6, c[0x0][0x5d0] ;  /* 0x0001740000067ab9 */ /* 0x000fe20000000a00 */
[----:B------:R-:W-:Y:S01]  /*2130*/  ULDC UR11, c[0x0][0x284] ;  /* 0x0000a100000b7ab9 */ /* 0x000fe20000000800 */
[----:B------:R-:W-:Y:S01]  /*2140*/  @UP1 UIMAD.WIDE.U32 UR4, UR41, 0x24924925, URZ ;  /* 0x24924925290418a5 */ /* 0x000fe2000f8e003f */
[----:B------:R-:W-:Y:S01]  /*2150*/  SHF.R.S32.HI R9, RZ, 0x1f, R8 ;  /* 0x0000001fff097819 */ /* 0x000fe20000011408 */
[----:B0-----:R-:W-:Y:S01]  /*2160*/  IMAD R0, R11, UR6, RZ ;  /* 0x000000060b007c24 */ /* 0x001fe2000f8e02ff */
[----:B------:R-:W-:Y:S01]  /*2170*/  UISETP.LT.U32.AND UP0, UPT, UR43, 0x7, UP0 ;  /* 0x000000072b00788c */ /* 0x000fe20008701070 */
[----:B------:R-:W-:Y:S01]  /*2180*/  ISETP.GE.OR P0, PT, R6, UR11, P0 ;  /* 0x0000000b06007c0c */ /* 0x000fe20008706670 */
[----:B------:R-:W-:Y:S01]  /*2190*/  @UP1 UIADD3 UR4, UR41, -UR5, URZ ;  /* 0x8000000529041290 */ /* 0x000fe2000fffe03f */
[C---:B------:R-:W-:Y:S01]  /*21a0*/  IMAD R3, R101.reuse, UR7, R0 ;  /* 0x0000000765037c24 */ /* 0x040fe2000f8e0200 */
[----:B------:R-:W-:Y:S01]  /*21b0*/  ULDC.64 UR8, c[0x0][0x5c8] ;  /* 0x0001720000087ab9 */ /* 0x000fe20000000a00 */
[----:B------:R-:W-:Y:S01]  /*21c0*/  IMAD.WIDE.U32 R4, R101, UR6, R8 ;  /* 0x0000000665047c25 */ /* 0x000fe2000f8e0008 */
[----:B------:R-:W-:-:S02]  /*21d0*/  USEL UR6, URZ, 0x1, !UP0 ;  /* 0x000000013f067887 */ /* 0x000fc4000c000000 */
[----:B------:R-:W-:Y:S01]  /*21e0*/  @UP1 ULEA.HI UR4, UR4, UR5, URZ, 0x1f ;  /* 0x0000000504041291 */ /* 0x000fe2000f8ff83f */
[----:B------:R-:W-:Y:S01]  /*21f0*/  IMAD.WIDE R104, R103, 0x80, R88 ;  /* 0x0000008067687825 */ /* 0x000fe200078e0258 */
[----:B------:R-:W-:Y:S02]  /*2200*/  ULOP3.LUT UR40, UR40, UR6, URZ, 0x3c, !UPT ;  /* 0x0000000628287292 */ /* 0x000fe4000f8e3c3f */
[----:B------:R-:W-:Y:S01]  /*2210*/  @UP1 USHF.R.U32.HI UR4, URZ, 0x2, UR4 ;  /* 0x000000023f041899 */ /* 0x000fe20008011604 */
[----:B------:R-:W-:Y:S02]  /*2220*/  IMAD.IADD R5, R5, 0x1, R3 ;  /* 0x0000000105057824 */ /* 0x000fe400078e0203 */
[----:B------:R-:W-:Y:S01]  /*2230*/  IMAD R3, R105, UR8, RZ ;  /* 0x0000000869037c24 */ /* 0x000fe2000f8e02ff */
[----:B------:R-:W-:Y:S01]  /*2240*/  @UP1 ULOP3.LUT UR40, UR40, 0x1, UR4, 0x78, !UPT ;  /* 0x0000000128281892 */ /* 0x000fe2000f8e7804 */
[----:B------:R-:W-:-:S04]  /*2250*/  IMAD.WIDE.U32 R106, R104, UR8, R4 ;  /* 0x00000008686a7c25 */ /* 0x000fc8000f8e0004 */
[----:B------:R-:W-:Y:S02]  /*2260*/  IMAD R7, R104, UR9, R3 ;  /* 0x0000000968077c24 */ /* 0x000fe4000f8e0203 */
[----:B------:R-:W-:Y:S01]  /*2270*/  IMAD.MOV.U32 R0, RZ, RZ, -0x1 ;  /* 0xffffffffff007424 */ /* 0x000fe200078e00ff */
[----:B------:R-:W-:Y:S06]  /*2280*/  @P0 BRA `(.L_x_34) ;  /* 0x00000040001c0947 */ /* 0x000fec0003800000 */
[----:B-----5:R-:W-:Y:S01]  /*2290*/  FSETP.NEU.AND P0, PT, R90, RZ, PT ;  /* 0x000000ff5a00720b */ /* 0x020fe20003f0d000 */
[----:B------:R-:W-:Y:S01]  /*22a0*/  IMAD.IADD R4, R94, 0x1, -R100 ;  /* 0x000000015e047824 */ /* 0x000fe200078e0a64 */
[----:B------:R-:W-:Y:S01]  /*22b0*/  BSSY B0, `(.L_x_34) ;  /* 0x0000404000007945 */ /* 0x000fe20003800000 */
[----:B------:R-:W-:Y:S02]  /*22c0*/  IMAD.IADD R3, R99, 0x1, -R6 ;  /* 0x0000000163037824 */ /* 0x000fe400078e0a06 */
[----:B------:R-:W-:Y:S01]  /*22d0*/  IMAD.IADD R103, R107, 0x1, R7 ;  /* 0x000000016b677824 */ /* 0x000fe200078e0207 */
[----:B------:R-:W-:-:S04]  /*22e0*/  ISETP.GT.AND P2, PT, R4, RZ, PT ;  /* 0x000000ff0400720c */ /* 0x000fc80003f44270 */
[----:B------:R-:W-:-:S03]  /*22f0*/  ISETP.GT.AND P1, PT, R3, RZ, P2 ;  /* 0x000000ff0300720c */ /* 0x000fc60001724270 */
[----:B------:R-:W-:Y:S10]  /*2300*/  @!P0 BRA `(.L_x_35) ;  /* 0x0000002c00288947 */ /* 0x000ff40003800000 */
[----:B------:R-:W0:Y:S01]  /*2310*/  LDC.64 R110, c[0x0][0x5b8] ;  /* 0x00016e00ff6e7b82 */ /* 0x000e220000000a00 */
[----:B------:R-:W-:-:S07]  /*2320*/  ULDC.64 UR4, c[0x0][0x5c0] ;  /* 0x0001700000047ab9 */ /* 0x000fce0000000a00 */
[----:B------:R-:W1:Y:S08]  /*2330*/  LDC.64 R112, c[0x0][0x5b0] ;  /* 0x00016c00ff707b82 */ /* 0x000e700000000a00 */
[----:B------:R-:W2:Y:S01]  /*2340*/  LDC.64 R114, c[0x0][0x5a8] ;  /* 0x00016a00ff727b82 */ /* 0x000ea20000000a00 */
[-C--:B0-----:R-:W-:Y:S02]  /*2350*/  IMAD R6, R11, R110.reuse, RZ ;  /* 0x0000006e0b067224 */ /* 0x081fe400078e02ff */
[----:B------:R-:W-:-:S04]  /*2360*/  IMAD.WIDE.U32 R108, R101, R110, R8 ;  /* 0x0000006e656c7225 */ /* 0x000fc800078e0008 */
[----:B------:R-:W-:Y:S02]  /*2370*/  IMAD R107, R101, R111, R6 ;  /* 0x0000006f656b7224 */ /* 0x000fe400078e0206 */
[-C--:B-1----:R-:W-:Y:S02]  /*2380*/  IMAD R5, R105, R112.reuse, RZ ;  /* 0x0000007069057224 */ /* 0x082fe400078e02ff */
[----:B------:R-:W-:Y:S02]  /*2390*/  IMAD.IADD R13, R109, 0x1, R107 ;  /* 0x000000016d0d7824 */ /* 0x000fe400078e026b */
[----:B------:R-:W-:Y:S02]  /*23a0*/  IMAD.MOV.U32 R12, RZ, RZ, R108 ;  /* 0x000000ffff0c7224 */ /* 0x000fe400078e006c */
[C---:B------:R-:W-:Y:S02]  /*23b0*/  IMAD R111, R104.reuse, R113, R5 ;  /* 0x00000071686f7224 */ /* 0x040fe400078e0205 */
[----:B------:R-:W-:-:S04]  /*23c0*/  IMAD.WIDE.U32 R6, R104, R112, R12 ;  /* 0x0000007068067225 */ /* 0x000fc800078e000c */
[----:B------:R-:W-:Y:S01]  /*23d0*/  IMAD.IADD R5, R7, 0x1, R111 ;  /* 0x0000000107057824 */ /* 0x000fe200078e026f */
[----:B--2---:R-:W-:-:S04]  /*23e0*/  LEA R14, P0, R6, R114, 0x1 ;  /* 0x00000072060e7211 */ /* 0x004fc800078008ff */
[----:B------:R-:W-:-:S05]  /*23f0*/  LEA.HI.X R15, R6, R115, R5, 0x1, P0 ;  /* 0x00000073060f7211 */ /* 0x000fca00000f0c05 */
[----:B------:R0:W2:Y:S01]  /*2400*/  @P1 LDG.E.LTC128B.U16 R5, desc[UR38][R14.64] ;  /* 0x000000260e051981 */ /* 0x0000a2000c1e1520 */
[----:B------:R-:W-:Y:S01]  /*2410*/  LEA R10, P0, R106, UR4, 0x1 ;  /* 0x000000046a0a7c11 */ /* 0x000fe2000f8008ff */
[----:B------:R-:W-:Y:S01]  /*2420*/  IMAD.WIDE.U32 R6, R104, R112, R8 ;  /* 0x0000007068067225 */ /* 0x000fe200078e0008 */
[----:B------:R-:W-:Y:S03]  /*2430*/  BSSY B1, `(.L_x_36) ;  /* 0x0000012000017945 */ /* 0x000fe60003800000 */
[----:B------:R-:W-:Y:S02]  /*2440*/  IMAD.IADD R7, R111, 0x1, R7 ;  /* 0x000000016f077824 */ /* 0x000fe400078e0207 */
[----:B------:R-:W-:Y:S01]  /*2450*/  IMAD.WIDE.U32 R20, R101, R110, R6 ;  /* 0x0000006e65147225 */ /* 0x000fe200078e0006 */
[----:B0-----:R-:W-:-:S03]  /*2460*/  SHF.L.U64.HI R15, R112, 0x3, R113 ;  /* 0x00000003700f7819 */ /* 0x001fc60000010271 */
[----:B------:R-:W-:Y:S01]  /*2470*/  IMAD.IADD R7, R107, 0x1, R21 ;  /* 0x000000016b077824 */ /* 0x000fe200078e0215 */
[----:B------:R-:W-:Y:S01]  /*2480*/  LEA R6, P4, R20, R114, 0x1 ;  /* 0x0000007214067211 */ /* 0x000fe200078808ff */
[----:B------:R-:W-:-:S03]  /*2490*/  IMAD.SHL.U32 R14, R112, 0x8, RZ ;  /* 0x00000008700e7824 */ /* 0x000fc600078e00ff */
[----:B------:R-:W-:Y:S01]  /*24a0*/  LEA.HI.X R7, R20, R115, R7, 0x1, P4 ;  /* 0x0000007314077211 */ /* 0x000fe200020f0c07 */
[----:B--2---:R-:W-:-:S05]  /*24b0*/  HADD2.F32 R11, -RZ, R5.H0_H0 ;  /* 0x20000005ff0b7230 */ /* 0x004fca0000004100 */
[----:B------:R-:W-:-:S04]  /*24c0*/  FMUL R11, R11, R90 ;  /* 0x0000005a0b0b7220 */ /* 0x000fc80000400000 */
[----:B------:R-:W-:Y:S01]  /*24d0*/  FFMA R24, R24, R23, R11 ;  /* 0x0000001718187223 */ /* 0x000fe2000000000b */
[----:B------:R-:W-:Y:S02]  /*24e0*/  LEA.HI.X R11, R106, UR5, R103, 0x1, P0 ;  /* 0x000000056a0b7c11 */ /* 0x000fe400080f0c67 */
[----:B------:R-:W-:Y:S02]  /*24f0*/  ISETP.GT.AND P0, PT, R4, 0x1, PT ;  /* 0x000000010400780c */ /* 0x000fe40003f04270 */
[----:B------:R-:W-:Y:S02]  /*2500*/  F2FP.F16.F32.PACK_AB R24, RZ, R24 ;  /* 0x00000018ff18723e */ /* 0x000fe400000000ff */
[----:B------:R-:W-:-:S03]  /*2510*/  ISETP.GT.AND P3, PT, R3, RZ, P0 ;  /* 0x000000ff0300720c */ /* 0x000fc60000764270 */
[----:B------:R0:W-:Y:S10]  /*2520*/  @P1 STG.E.U16 desc[UR38][R10.64], R24 ;  /* 0x000000180a001986 */ /* 0x0001f4000c101526 */
[----:B------:R-:W-:Y:S05]  /*2530*/  @!P3 BRA `(.L_x_37) ;  /* 0x000000000004b947 */ /* 0x000fea0003800000 */
[----:B------:R1:W5:Y:S02]  /*2540*/  LDG.E.LTC128B.U16 R5, desc[UR38][R6.64+0x2] ;  /* 0x0000022606057981 */ /* 0x000364000c1e1520 */
.L_x_37:
[----:B------:R-:W-:Y:S05]  /*2550*/  BSYNC B1 ;  /* 0x0000000000017941 */ /* 0x000fea0003800000 */
.L_x_36:
[----:B-----5:R-:W-:Y:S01]  /*2560*/  HADD2.F32 R103, -RZ, R5.H0_H0 ;  /* 0x20000005ff677230 */ /* 0x020fe20000004100 */
[----:B------:R-:W-:Y:S01]  /*2570*/  ISETP.GT.AND P2, PT, R3, 0x8, P2 ;  /* 0x000000080300780c */ /* 0x000fe20001744270 */
[----:B------:R-:W-:Y:S01]  /*2580*/  IMAD.WIDE.U32 R20, R104, R112, R14 ;  /* 0x0000007068147225 */ /* 0x000fe200078e000e */
[----:B0-----:R-:W-:-:S03]  /*2590*/  PRMT R24, R5, 0x7610, R24 ;  /* 0x0000761005187816 */ /* 0x001fc60000000018 */
[----:B------:R-:W-:Y:S01]  /*25a0*/  FMUL R12, R103, R90 ;  /* 0x0000005a670c7220 */ /* 0x000fe20000400000 */
[----:B------:R-:W-:Y:S01]  /*25b0*/  IMAD.IADD R111, R111, 0x1, R21 ;  /* 0x000000016f6f7824 */ /* 0x000fe200078e0215 */
[----:B------:R-:W-:Y:S02]  /*25c0*/  IADD3 R108, P1, R108, R20, RZ ;  /* 0x000000146c6c7210 */ /* 0x000fe40007f3e0ff */
[----:B------:R-:W-:-:S03]  /*25d0*/  FFMA R12, R25, R23, R12 ;  /* 0x00000017190c7223 */ /* 0x000fc6000000000c */
[----:B------:R-:W-:Y:S01]  /*25e0*/  IMAD.X R13, R111, 0x1, R13, P1 ;  /* 0x000000016f0d7824 */ /* 0x000fe200008e060d */
[C---:B------:R-:W-:Y:S02]  /*25f0*/  LEA R14, P1, R108.reuse, R114, 0x1 ;  /* 0x000000726c0e7211 */ /* 0x040fe400078208ff */
[----:B------:R-:W-:Y:S02]  /*2600*/  F2FP.F16.F32.PACK_AB R12, RZ, R12 ;  /* 0x0000000cff0c723e */ /* 0x000fe400000000ff */
[----:B------:R-:W-:Y:S02]  /*2610*/  LEA.HI.X R15, R108, R115, R13, 0x1, P1 ;  /* 0x000000736c0f7211 */ /* 0x000fe400008f0c0d */
[----:B------:R-:W-:-:S05]  /*2620*/  PRMT R21, R12, 0x7610, R21 ;  /* 0x000076100c157816 */ /* 0x000fca0000000015 */
[----:B------:R0:W-:Y:S04]  /*2630*/  @P3 STG.E.U16 desc[UR38][R10.64+0x2], R21 ;  /* 0x000002150a003986 */ /* 0x0001e8000c101526 */
[----:B------:R-:W2:Y:S01]  /*2640*/  @P2 LDG.E.LTC128B.U16 R24, desc[UR38][R14.64] ;  /* 0x000000260e182981 */ /* 0x000ea2000c1e1520 */
[----:B------:R-:W-:Y:S01]  /*2650*/  IADD3 R20, P1, R8, R20, RZ ;  /* 0x0000001408147210 */ /* 0x000fe20007f3e0ff */
[----:B------:R-:W-:Y:S01]  /*2660*/  BSSY B1, `(.L_x_38) ;  /* 0x0000011000017945 */ /* 0x000fe20003800000 */
[----:B------:R-:W-:Y:S02]  /*2670*/  SHF.L.U64.HI R13, R91, 0x1, R92 ;  /* 0x000000015b0d7819 */ /* 0x000fe4000001025c */
[----:B------:R-:W-:Y:S01]  /*2680*/  ISETP.GT.AND P0, PT, R3, 0x8, P0 ;  /* 0x000000080300780c */ /* 0x000fe20000704270 */
[----:B0-----:R-:W-:Y:S01]  /*2690*/  IMAD.X R21, R9, 0x1, R111, P1 ;  /* 0x0000000109157824 */ /* 0x001fe200008e066f */
[----:B------:R-:W-:Y:S01]  /*26a0*/  LEA R12, P1, R91, R10, 0x1 ;  /* 0x0000000a5b0c7211 */ /* 0x000fe200078208ff */
[----:B------:R-:W-:-:S04]  /*26b0*/  IMAD.WIDE.U32 R20, R101, R110, R20 ;  /* 0x0000006e65147225 */ /* 0x000fc800078e0014 */
[----:B------:R-:W-:Y:S01]  /*26c0*/  IMAD.X R13, R13, 0x1, R11, P1 ;  /* 0x000000010d0d7824 */ /* 0x000fe200008e060b */
[----:B------:R-:W-:Y:S01]  /*26d0*/  LEA R8, P3, R20, R114, 0x1 ;  /* 0x0000007214087211 */ /* 0x000fe200078608ff */
[----:B------:R-:W-:-:S05]  /*26e0*/  IMAD.IADD R9, R107, 0x1, R21 ;  /* 0x000000016b097824 */ /* 0x000fca00078e0215 */
[----:B------:R-:W-:Y:S01]  /*26f0*/  LEA.HI.X R9, R20, R115, R9, 0x1, P3 ;  /* 0x0000007314097211 */ /* 0x000fe200018f0c09 */
[----:B--2---:R-:W-:-:S05]  /*2700*/  HADD2.F32 R5, -RZ, R24.H0_H0 ;  /* 0x20000018ff057230 */ /* 0x004fca0000004100 */
[----:B------:R-:W-:-:S04]  /*2710*/  FMUL R5, R5, R90 ;  /* 0x0000005a05057220 */ /* 0x000fc80000400000 */
[----:B------:R-:W-:-:S05]  /*2720*/  FFMA R5, R26, R23, R5 ;  /* 0x000000171a057223 */ /* 0x000fca0000000005 */
[----:B------:R-:W-:-:S05]  /*2730*/  F2FP.F16.F32.PACK_AB R5, RZ, R5 ;  /* 0x00000005ff05723e */ /* 0x000fca00000000ff */
[----:B------:R0:W-:Y:S01]  /*2740*/  @P2 STG.E.U16 desc[UR38][R12.64], R5 ;  /* 0x000000050c002986 */ /* 0x0001e2000c101526 */
[----:B------:R-:W-:Y:S05]  /*2750*/  @!P0 BRA `(.L_x_39) ;  /* 0x0000000000048947 */ /* 0x000fea0003800000 */
[----:B------:R2:W5:Y:S02]  /*2760*/  LDG.E.LTC128B.U16 R24, desc[UR38][R8.64+0x2] ;  /* 0x0000022608187981 */ /* 0x000564000c1e1520 */
.L_x_39:
[----:B------:R-:W-:Y:S05]  /*2770*/  BSYNC B1 ;  /* 0x0000000000017941 */ /* 0x000fea0003800000 */
.L_x_38:
[----:B0----5:R-:W-:Y:S01]  /*2780*/  HADD2.F32 R5, -RZ, R24.H0_H0 ;  /* 0x20000018ff057230 */ /* 0x021fe20000004100 */
[----:B------:R-:W-:Y:S01]  /*2790*/  ISETP.GT.AND P1, PT, R4, 0x8, PT ;  /* 0x000000080400780c */ /* 0x000fe20003f24270 */
[----:B------:R-:W-:Y:S03]  /*27a0*/  BSSY B1, `(.L_x_40) ;  /* 0x0000008000017945 */ /* 0x000fe60003800000 */
[----:B------:R-:W-:Y:S01]  /*27b0*/  FMUL R14, R5, R90 ;  /* 0x0000005a050e7220 */ /* 0x000fe20000400000 */
[----:B------:R-:W-:-:S03]  /*27c0*/  ISETP.GT.AND P2, PT, R3, RZ, P1 ;  /* 0x000000ff0300720c */ /* 0x000fc60000f44270 */
[----:B------:R-:W-:-:S05]  /*27d0*/  FFMA R14, R27, R23, R14 ;  /* 0x000000171b0e7223 */ /* 0x000fca000000000e */
[----:B------:R-:W-:-:S05]  /*27e0*/  F2FP.F16.F32.PACK_AB R14, RZ, R14 ;  /* 0x0000000eff0e723e */ /* 0x000fca00000000ff */
[----:B------:R0:W-:Y:S01]  /*27f0*/  @P0 STG.E.U16 desc[UR38][R12.64+0x2], R14 ;  /* 0x0000020e0c000986 */ /* 0x0001e2000c101526 */
[----:B------:R-:W-:Y:S05]  /*2800*/  @!P2 BRA `(.L_x_41) ;  /* 0x000000000004a947 */ /* 0x000fea0003800000 */
[----:B------:R3:W5:Y:S02]  /*2810*/  LDG.E.LTC128B.U16 R24, desc[UR38][R6.64+0x10] ;  /* 0x0000102606187981 */ /* 0x000764000c1e1520 */
.L_x_41:
[----:B------:R-:W-:Y:S05]  /*2820*/  BSYNC B1 ;  /* 0x0000000000017941 */ /* 0x000fea0003800000 */
.L_x_40:
[----:B-----5:R-:W-:Y:S01]  /*2830*/  HADD2.F32 R5, -RZ, R24.H0_H0 ;  /* 0x20000018ff057230 */ /* 0x020fe20000004100 */
        /* <DEDUP_REMOVED lines=9> */
.L_x_43:
[----:B------:R-:W-:Y:S05]  /*28d0*/  BSYNC B1 ;  /* 0x0000000000017941 */ /* 0x000fea0003800000 */
.L_x_42:
[----:B----45:R-:W-:Y:S01]  /*28e0*/  HADD2.F32 R5, -RZ, R24.H0_H0 ;  /* 0x20000018ff057230 */ /* 0x030fe20000004100 */
[----:B------:R-:W-:Y:S01]  /*28f0*/  ISETP.GT.AND P1, PT, R3, 0x8, P1 ;  /* 0x000000080300780c */ /* 0x000fe20000f24270 */
[----:B------:R-:W-:Y:S03]  /*2900*/  BSSY B1, `(.L_x_44) ;  /* 0x0000007000017945 */ /* 0x000fe60003800000 */
[----:B0-----:R-:W-:-:S04]  /*2910*/  FMUL R14, R5, R90 ;  /* 0x0000005a050e7220 */ /* 0x001fc80000400000 */
[----:B------:R-:W-:-:S05]  /*2920*/  FFMA R14, R29, R23, R14 ;  /* 0x000000171d0e7223 */ /* 0x000fca000000000e */
[----:B------:R-:W-:-:S05]  /*2930*/  F2FP.F16.F32.PACK_AB R14, RZ, R14 ;  /* 0x0000000eff0e723e */ /* 0x000fca00000000ff */
[----:B------:R0:W-:Y:S01]  /*2940*/  @P3 STG.E.U16 desc[UR38][R10.64+0x12], R14 ;  /* 0x0000120e0a003986 */ /* 0x0001e2000c101526 */
[----:B------:R-:W-:Y:S05]  /*2950*/  @!P1 BRA `(.L_x_45) ;  /* 0x0000000000049947 */ /* 0x000fea0003800000 */
[----:B------:R4:W5:Y:S02]  /*2960*/  LDG.E.LTC128B.U16 R24, desc[UR38][R8.64+0x10] ;  /* 0x0000102608187981 */ /* 0x000964000c1e1520 */
.L_x_45:
[----:B------:R-:W-:Y:S05]  /*2970*/  BSYNC B1 ;  /* 0x0000000000017941 */ /* 0x000fea0003800000 */
.L_x_44:
[----:B-----5:R-:W-:Y:S01]  /*2980*/  HADD2.F32 R5, -RZ, R24.H0_H0 ;  /* 0x20000018ff057230 */ /* 0x020fe20000004100 */
[----:B------:R-:W-:Y:S01]  /*2990*/  ISETP.GT.AND P0, PT, R3, 0x8, P0 ;  /* 0x000000080300780c */ /* 0x000fe20000704270 */
[----:B------:R-:W-:Y:S03]  /*29a0*/  BSSY B1, `(.L_x_46) ;  /* 0x0000007000017945 */ /* 0x000fe60003800000 */
[----:B------:R-:W-:-:S04]  /*29b0*/  FMUL R5, R5, R90 ;  /* 0x0000005a05057220 */ /* 0x000fc80000400000 */
[----:B------:R-:W-:-:S05]  /*29c0*/  FFMA R5, R30, R23, R5 ;  /* 0x000000171e057223 */ /* 0x000fca0000000005 */
[----:B------:R-:W-:-:S05]  /*29d0*/  F2FP.F16.F32.PACK_AB R5, RZ, R5 ;  /* 0x00000005ff05723e */ /* 0x000fca00000000ff */
[----:B------:R0:W-:Y:S01]  /*29e0*/  @P1 STG.E.U16 desc[UR38][R12.64+0x10], R5 ;  /* 0x000010050c001986 */ /* 0x0001e2000c101526 */
[----:B------:R-:W-:Y:S05]  /*29f0*/  @!P0 BRA `(.L_x_47) ;  /* 0x0000000000048947 */ /* 0x000fea0003800000 */
[----:B------:R0:W5:Y:S02]  /*2a00*/  LDG.E.LTC128B.U16 R24, desc[UR38][R8.64+0x12] ;  /* 0x0000122608187981 */ /* 0x000164000c1e1520 */
.L_x_47:
[----:B------:R-:W-:Y:S05]  /*2a10*/  BSYNC B1 ;  /* 0x0000000000017941 */ /* 0x000fea0003800000 */
.L_x_46:
        /* <DEDUP_REMOVED lines=10> */
.L_x_49:
[----:B------:R-:W-:Y:S05]  /*2ac0*/  BSYNC B1 ;  /* 0x0000000000017941 */ /* 0x000fea0003800000 */
.L_x_48:
        /* <DEDUP_REMOVED lines=10> */
.L_x_51:
[----:B------:R-:W-:Y:S05]  /*2b70*/  BSYNC B1 ;  /* 0x0000000000017941 */ /* 0x000fea0003800000 */
.L_x_50:
[----:B0----5:R-:W-:Y:S01]  /*2b80*/  HADD2.F32 R5, -RZ, R24.H0_H0 ;  /* 0x20000018ff057230 */ /* 0x021fe20000004100 */
        /* <DEDUP_REMOVED lines=8> */
.L_x_53:
[----:B------:R-:W-:Y:S05]  /*2c10*/  BSYNC B1 ;  /* 0x0000000000017941 */ /* 0x000fea0003800000 */
.L_x_52:
        /* <DEDUP_REMOVED lines=9> */
.L_x_55:
[----:B------:R-:W-:Y:S05]  /*2cb0*/  BSYNC B1 ;  /* 0x0000000000017941 */ /* 0x000fea0003800000 */
.L_x_54:
        /* <DEDUP_REMOVED lines=10> */
.L_x_57:
[----:B------:R-:W-:Y:S05]  /*2d60*/  BSYNC B1 ;  /* 0x0000000000017941 */ /* 0x000fea0003800000 */
.L_x_56:
        /* <DEDUP_REMOVED lines=10> */
.L_x_59:
[----:B------:R-:W-:Y:S05]  /*2e10*/  BSYNC B1 ;  /* 0x0000000000017941 */ /* 0x000fea0003800000 */
.L_x_58:
        /* <DEDUP_REMOVED lines=9> */
.L_x_61:
[----:B------:R-:W-:Y:S05]  /*2eb0*/  BSYNC B1 ;  /* 0x0000000000017941 */ /* 0x000fea0003800000 */
.L_x_60:
        /* <DEDUP_REMOVED lines=9> */
.L_x_63:
[----:B------:R-:W-:Y:S05]  /*2f50*/  BSYNC B1 ;  /* 0x0000000000017941 */ /* 0x000fea0003800000 */
.L_x_62:
        /* <DEDUP_REMOVED lines=10> */
.L_x_65:
[----:B------:R-:W-:Y:S05]  /*3000*/  BSYNC B1 ;  /* 0x0000000000017941 */ /* 0x000fea0003800000 */
.L_x_64:
        /* <DEDUP_REMOVED lines=10> */
.L_x_67:
[----:B------:R-:W-:Y:S05]  /*30b0*/  BSYNC B1 ;  /* 0x0000000000017941 */ /* 0x000fea0003800000 */
.L_x_66:
        /* <DEDUP_REMOVED lines=9> */
.L_x_69:
[----:B------:R-:W-:Y:S05]  /*3150*/  BSYNC B1 ;  /* 0x0000000000017941 */ /* 0x000fea0003800000 */
.L_x_68:
        /* <DEDUP_REMOVED lines=9> */
.L_x_71:
[----:B------:R-:W-:Y:S05]  /*31f0*/  BSYNC B1 ;  /* 0x0000000000017941 */ /* 0x000fea0003800000 */
.L_x_70:
        /* <DEDUP_REMOVED lines=10> */
.L_x_73:
[----:B------:R-:W-:Y:S05]  /*32a0*/  BSYNC B1 ;  /* 0x0000000000017941 */ /* 0x000fea0003800000 */
.L_x_72:
        /* <DEDUP_REMOVED lines=10> */
.L_x_75:
[----:B------:R-:W-:Y:S05]  /*3350*/  BSYNC B1 ;  /* 0x0000000000017941 */ /* 0x000fea0003800000 */
.L_x_74:
        /* <DEDUP_REMOVED lines=9> */
.L_x_77:
[----:B------:R-:W-:Y:S05]  /*33f0*/  BSYNC B1 ;  /* 0x0000000000017941 */ /* 0x000fea0003800000 */
.L_x_76:
        /* <DEDUP_REMOVED lines=9> */
.L_x_79:
[----:B------:R-:W-:Y:S05]  /*3490*/  BSYNC B1 ;  /* 0x0000000000017941 */ /* 0x000fea0003800000 */
.L_x_78:
        /* <DEDUP_REMOVED lines=10> */
.L_x_81:
[----:B------:R-:W-:Y:S05]  /*3540*/  BSYNC B1 ;  /* 0x0000000000017941 */ /* 0x000fea0003800000 */
.L_x_80:
        /* <DEDUP_REMOVED lines=10> */
.L_x_83:
[----:B------:R-:W-:Y:S05]  /*35f0*/  BSYNC B1 ;  /* 0x0000000000017941 */ /* 0x000fea0003800000 */
.L_x_82:
        /* <DEDUP_REMOVED lines=9> */
.L_x_85:
[----:B------:R-:W-:Y:S05]  /*3690*/  BSYNC B1 ;  /* 0x0000000000017941 */ /* 0x000fea0003800000 */
.L_x_84:
        /* <DEDUP_REMOVED lines=9> */
.L_x_87:
[----:B------:R-:W-:Y:S05]  /*3730*/  BSYNC B1 ;  /* 0x0000000000017941 */ /* 0x000fea0003800000 */
.L_x_86:
        /* <DEDUP_REMOVED lines=10> */
.L_x_89:
[----:B------:R-:W-:Y:S05]  /*37e0*/  BSYNC B1 ;  /* 0x0000000000017941 */ /* 0x000fea0003800000 */
.L_x_88:
        /* <DEDUP_REMOVED lines=10> */
.L_x_91:
[----:B------:R-:W-:Y:S05]  /*3890*/  BSYNC B1 ;  /* 0x0000000000017941 */ /* 0x000fea0003800000 */
.L_x_90:
        /* <DEDUP_REMOVED lines=9> */
.L_x_93:
[----:B------:R-:W-:Y:S05]  /*3930*/  BSYNC B1 ;  /* 0x0000000000017941 */ /* 0x000fea0003800000 */
.L_x_92:
        /* <DEDUP_REMOVED lines=9> */
.L_x_95:
[----:B------:R-:W-:Y:S05]  /*39d0*/  BSYNC B1 ;  /* 0x0000000000017941 */ /* 0x000fea0003800000 */
.L_x_94:
        /* <DEDUP_REMOVED lines=10> */
.L_x_97:
[----:B------:R-:W-:Y:S05]  /*3a80*/  BSYNC B1 ;  /* 0x0000000000017941 */ /* 0x000fea0003800000 */
.L_x_96:
        /* <DEDUP_REMOVED lines=10> */
.L_x_99:
[----:B------:R-:W-:Y:S05]  /*3b30*/  BSYNC B1 ;  /* 0x0000000000017941 */ /* 0x000fea0003800000 */
.L_x_98:
        /* <DEDUP_REMOVED lines=9> */
.L_x_101:
[----:B------:R-:W-:Y:S05]  /*3bd0*/  BSYNC B1 ;  /* 0x0000000000017941 */ /* 0x000fea0003800000 */
.L_x_100:
        /* <DEDUP_REMOVED lines=9> */
.L_x_103:
[----:B------:R-:W-:Y:S05]  /*3c70*/  BSYNC B1 ;  /* 0x0000000000017941 */ /* 0x000fea0003800000 */
.L_x_102:
        /* <DEDUP_REMOVED lines=10> */
.L_x_105:
[----:B------:R-:W-:Y:S05]  /*3d20*/  BSYNC B1 ;  /* 0x0000000000017941 */ /* 0x000fea0003800000 */
.L_x_104:
        /* <DEDUP_REMOVED lines=10> */
.L_x_107:
[----:B------:R-:W-:Y:S05]  /*3dd0*/  BSYNC B1 ;  /* 0x0000000000017941 */ /* 0x000fea0003800000 */
.L_x_106:
        /* <DEDUP_REMOVED lines=9> */
.L_x_109:
[----:B------:R-:W-:Y:S05]  /*3e70*/  BSYNC B1 ;  /* 0x0000000000017941 */ /* 0x000fea0003800000 */
.L_x_108:
        /* <DEDUP_REMOVED lines=9> */
.L_x_111:
[----:B------:R-:W-:Y:S05]  /*3f10*/  BSYNC B1 ;  /* 0x0000000000017941 */ /* 0x000fea0003800000 */
.L_x_110:
        /* <DEDUP_REMOVED lines=10> */
.L_x_113:
[----:B------:R-:W-:Y:S05]  /*3fc0*/  BSYNC B1 ;  /* 0x0000000000017941 */ /* 0x000fea0003800000 */
.L_x_112:
        /* <DEDUP_REMOVED lines=10> */
.L_x_115:
[----:B------:R-:W-:Y:S05]  /*4070*/  BSYNC B1 ;  /* 0x0000000000017941 */ /* 0x000fea0003800000 */
.L_x_114:
        /* <DEDUP_REMOVED lines=9> */
.L_x_117:
[----:B------:R-:W-:Y:S05]  /*4110*/  BSYNC B1 ;  /* 0x0000000000017941 */ /* 0x000fea0003800000 */
.L_x_116:
        /* <DEDUP_REMOVED lines=9> */
.L_x_119:
[----:B------:R-:W-:Y:S05]  /*41b0*/  BSYNC B1 ;  /* 0x0000000000017941 */ /* 0x000fea0003800000 */
.L_x_118:
        /* <DEDUP_REMOVED lines=10> */
.L_x_121:
[----:B------:R-:W-:Y:S05]  /*4260*/  BSYNC B1 ;  /* 0x0000000000017941 */ /* 0x000fea0003800000 */
.L_x_120:
        /* <DEDUP_REMOVED lines=10> */
.L_x_123:
[----:B------:R-:W-:Y:S05]  /*4310*/  BSYNC B1 ;  /* 0x0000000000017941 */ /* 0x000fea0003800000 */
.L_x_122:
        /* <DEDUP_REMOVED lines=9> */
.L_x_125:
[----:B------:R-:W-:Y:S05]  /*43b0*/  BSYNC B1 ;  /* 0x0000000000017941 */ /* 0x000fea0003800000 */
.L_x_124:
        /* <DEDUP_REMOVED lines=9> */
.L_x_127:
[----:B------:R-:W-:Y:S05]  /*4450*/  BSYNC B1 ;  /* 0x0000000000017941 */ /* 0x000fea0003800000 */
.L_x_126:
        /* <DEDUP_REMOVED lines=10> */
.L_x_129:
[----:B------:R-:W-:Y:S05]  /*4500*/  BSYNC B1 ;  /* 0x0000000000017941 */ /* 0x000fea0003800000 */
.L_x_128:
        /* <DEDUP_REMOVED lines=10> */
.L_x_131:
[----:B------:R-:W-:Y:S05]  /*45b0*/  BSYNC B1 ;  /* 0x0000000000017941 */ /* 0x000fea0003800000 */
.L_x_130:
        /* <DEDUP_REMOVED lines=9> */
.L_x_133:
[----:B------:R-:W-:Y:S05]  /*4650*/  BSYNC B1 ;  /* 0x0000000000017941 */ /* 0x000fea0003800000 */
.L_x_132:
        /* <DEDUP_REMOVED lines=9> */
.L_x_135:
[----:B------:R-:W-:Y:S05]  /*46f0*/  BSYNC B1 ;  /* 0x0000000000017941 */ /* 0x000fea0003800000 */
.L_x_134:
        /* <DEDUP_REMOVED lines=10> */
.L_x_137:
[----:B------:R-:W-:Y:S05]  /*47a0*/  BSYNC B1 ;  /* 0x0000000000017941 */ /* 0x000fea0003800000 */
.L_x_136:
        /* <DEDUP_REMOVED lines=10> */
.L_x_139:
[----:B------:R-:W-:Y:S05]  /*4850*/  BSYNC B1 ;  /* 0x0000000000017941 */ /* 0x000fea0003800000 */
.L_x_138:
        /* <DEDUP_REMOVED lines=9> */
.L_x_141:
[----:B------:R-:W-:Y:S05]  /*48f0*/  BSYNC B1 ;  /* 0x0000000000017941 */ /* 0x000fea0003800000 */
.L_x_140:
        /* <DEDUP_REMOVED lines=9> */
.L_x_143:
[----:B------:R-:W-:Y:S05]  /*4990*/  BSYNC B1 ;  /* 0x0000000000017941 */ /* 0x000fea0003800000 */
.L_x_142:
        /* <DEDUP_REMOVED lines=10> */
.L_x_145:
[----:B------:R-:W-:Y:S05]  /*4a40*/  BSYNC B1 ;  /* 0x0000000000017941 */ /* 0x000fea0003800000 */
.L_x_144:
        /* <DEDUP_REMOVED lines=10> */
.L_x_147:
[----:B------:R-:W-:Y:S05]  /*4af0*/  BSYNC B1 ;  /* 0x0000000000017941 */ /* 0x000fea0003800000 */
.L_x_146:
        /* <DEDUP_REMOVED lines=9> */
.L_x_149:
[----:B------:R-:W-:Y:S05]  /*4b90*/  BSYNC B1 ;  /* 0x0000000000017941 */ /* 0x000fea0003800000 */
.L_x_148:
        /* <DEDUP_REMOVED lines=9> */
.L_x_151:
[----:B------:R-:W-:Y:S05]  /*4c30*/  BSYNC B1 ;  /* 0x0000000000017941 */ /* 0x000fea0003800000 */
.L_x_150:
        /* <DEDUP_REMOVED lines=10> */
.L_x_153:
[----:B------:R-:W-:Y:S05]  /*4ce0*/  BSYNC B1 ;  /* 0x0000000000017941 */ /* 0x000fea0003800000 */
.L_x_152:
[----:B-----5:R-:W-:Y:S01]  /*4cf0*/  HADD2.F32 R5, -RZ, R24.H0_H0 ;  /* 0x20000018ff057230 */ /* 0x020fe20000004100 */
[----:B------:R-:W-:Y:S01]  /*4d00*/  ISETP.GT.AND P0, PT, R4, 0x79, PT ;  /* 0x000000790400780c */ /* 0x000fe20003f04270 */
[----:B------:R-:W-:Y:S01]  /*4d10*/  @P2 IMAD.MOV.U32 R4, RZ, RZ, R10 ;  /* 0x000000ffff042224 */ /* 0x000fe200078e000a */
[----:B------:R-:W-:Y:S02]  /*4d20*/  BSSY B1, `(.L_x_154) ;  /* 0x000000a000017945 */ /* 0x000fe40003800000 */
[----:B------:R-:W-:Y:S01]  /*4d30*/  FMUL R5, R5, R90 ;  /* 0x0000005a05057220 */ /* 0x000fe20000400000 */
[----:B------:R-:W-:-:S03]  /*4d40*/  ISETP.GT.AND P3, PT, R3, RZ, P0 ;  /* 0x000000ff0300720c */ /* 0x000fc60000764270 */
[----:B------:R-:W-:-:S05]  /*4d50*/  FFMA R5, R84, R23, R5 ;  /* 0x0000001754057223 */ /* 0x000fca0000000005 */
[----:B------:R-:W-:-:S04]  /*4d60*/  F2FP.F16.F32.PACK_AB R5, RZ, R5 ;  /* 0x00000005ff05723e */ /* 0x000fc800000000ff */
[----:B0-----:R-:W-:Y:S01]  /*4d70*/  PRMT R14, R5, 0x7610, R14 ;  /* 0x00007610050e7816 */ /* 0x001fe2000000000e */
[----:B------:R-:W-:-:S05]  /*4d80*/  @P2 IMAD.MOV.U32 R5, RZ, RZ, R11 ;  /* 0x000000ffff052224 */ /* 0x000fca00078e000b */
[----:B------:R0:W-:Y:S01]  /*4d90*/  @P2 STG.E.U16 desc[UR38][R4.64+0xf0], R14 ;  /* 0x0000f00e04002986 */ /* 0x0001e2000c101526 */
[----:B------:R-:W-:Y:S05]  /*4da0*/  @!P3 BRA `(.L_x_155) ;  /* 0x000000000004b947 */ /* 0x000fea0003800000 */
[----:B------:R0:W5:Y:S02]  /*4db0*/  LDG.E.LTC128B.U16 R24, desc[UR38][R6.64+0xf2] ;  /* 0x0000f22606187981 */ /* 0x000164000c1e1520 */
.L_x_155:
[----:B------:R-:W-:Y:S05]  /*4dc0*/  BSYNC B1 ;  /* 0x0000000000017941 */ /* 0x000fea0003800000 */
.L_x_154:
        /* <DEDUP_REMOVED lines=9> */
.L_x_157:
[----:B------:R-:W-:Y:S05]  /*4e60*/  BSYNC B1 ;  /* 0x0000000000017941 */ /* 0x000fea0003800000 */
.L_x_156:
[----:B-----5:R-:W-:Y:S01]  /*4e70*/  HADD2.F32 R5, -RZ, R24.H0_H0 ;  /* 0x20000018ff057230 */ /* 0x020fe20000004100 */
[----:B------:R-:W-:Y:S01]  /*4e80*/  ISETP.GT.AND P0, PT, R3, 0x8, P0 ;  /* 0x000000080300780c */ /* 0x000fe20000704270 */
[----:B0-----:R-:W-:Y:S01]  /*4e90*/  @P1 IMAD.MOV.U32 R4, RZ, RZ, R12 ;  /* 0x000000ffff041224 */ /* 0x001fe200078e000c */
[----:B------:R-:W-:Y:S02]  /*4ea0*/  BSSY B1, `(.L_x_158) ;  /* 0x0000009000017945 */ /* 0x000fe40003800000 */
[----:B------:R-:W-:-:S04]  /*4eb0*/  FMUL R5, R5, R90 ;  /* 0x0000005a05057220 */ /* 0x000fc80000400000 */
[----:B------:R-:W-:-:S05]  /*4ec0*/  FFMA R5, R86, R23, R5 ;  /* 0x0000001756057223 */ /* 0x000fca0000000005 */
[----:B------:R-:W-:-:S04]  /*4ed0*/  F2FP.F16.F32.PACK_AB R5, RZ, R5 ;  /* 0x00000005ff05723e */ /* 0x000fc800000000ff */
[----:B-1-3--:R-:W-:Y:S01]  /*4ee0*/  PRMT R6, R5, 0x7610, R6 ;  /* 0x0000761005067816 */ /* 0x00afe20000000006 */
[----:B------:R-:W-:-:S05]  /*4ef0*/  @P1 IMAD.MOV.U32 R5, RZ, RZ, R13 ;  /* 0x000000ffff051224 */ /* 0x000fca00078e000d */
[----:B------:R0:W-:Y:S01]  /*4f00*/  @P1 STG.E.U16 desc[UR38][R4.64+0xf0], R6 ;  /* 0x0000f00604001986 */ /* 0x0001e2000c101526 */
[----:B------:R-:W-:Y:S05]  /*4f10*/  @!P0 BRA `(.L_x_159) ;  /* 0x0000000000048947 */ /* 0x000fea0003800000 */
[----:B------:R1:W5:Y:S02]  /*4f20*/  LDG.E.LTC128B.U16 R24, desc[UR38][R8.64+0xf2] ;  /* 0x0000f22608187981 */ /* 0x000364000c1e1520 */
.L_x_159:
[----:B------:R-:W-:Y:S05]  /*4f30*/  BSYNC B1 ;  /* 0x0000000000017941 */ /* 0x000fea0003800000 */
.L_x_158:
[----:B------:R-:W-:Y:S05]  /*4f40*/  @!P0 BRA `(.L_x_160) ;  /* 0x0000001000e88947 */ /* 0x000fea0003800000 */
[----:B-----5:R-:W-:-:S05]  /*4f50*/  HADD2.F32 R3, -RZ, R24.H0_H0 ;  /* 0x20000018ff037230 */ /* 0x020fca0000004100 */
[----:B0-----:R-:W-:-:S04]  /*4f60*/  FMUL R4, R3, R90 ;  /* 0x0000005a03047220 */ /* 0x001fc80000400000 */
[----:B------:R-:W-:-:S05]  /*4f70*/  FFMA R4, R87, R23, R4 ;  /* 0x0000001757047223 */ /* 0x000fca0000000004 */
[----:B------:R-:W-:-:S05]  /*4f80*/  F2FP.F16.F32.PACK_AB R4, RZ, R4 ;  /* 0x00000004ff04723e */ /* 0x000fca00000000ff */
[----:B------:R3:W-:Y:S01]  /*4f90*/  STG.E.U16 desc[UR38][R12.64+0xf2], R4 ;  /* 0x0000f2040c007986 */ /* 0x0007e2000c101526 */
[----:B------:R-:W-:Y:S05]  /*4fa0*/  BRA `(.L_x_160) ;  /* 0x0000001000d07947 */ /* 0x000fea0003800000 */
.L_x_35:
[----:B------:R-:W-:Y:S01]  /*4fb0*/  ISETP.GT.AND P3, PT, R4, 0x1, PT ;  /* 0x000000010400780c */ /* 0x000fe20003f64270 */
[----:B------:R-:W-:Y:S01]  /*4fc0*/  ULDC.64 UR4, c[0x0][0x5c0] ;  /* 0x0001700000047ab9 */ /* 0x000fe20000000a00 */
[-C--:B------:R-:W-:Y:S01]  /*4fd0*/  FMUL R24, R24, R23.reuse ;  /* 0x0000001718187220 */ /* 0x080fe20000400000 */
[----:B------:R-:W-:Y:S01]  /*4fe0*/  LEA R6, P4, R106, UR4, 0x1 ;  /* 0x000000046a067c11 */ /* 0x000fe2000f8808ff */
[-C--:B------:R-:W-:Y:S01]  /*4ff0*/  FMUL R25, R25, R23.reuse ;  /* 0x0000001719197220 */ /* 0x080fe20000400000 */
[----:B------:R-:W-:Y:S01]  /*5000*/  ISETP.GT.AND P0, PT, R3, RZ, P3 ;  /* 0x000000ff0300720c */ /* 0x000fe20001f04270 */
[-C--:B------:R-:W-:Y:S01]  /*5010*/  FMUL R26, R26, R23.reuse ;  /* 0x000000171a1a7220 */ /* 0x080fe20000400000 */
[----:B------:R-:W-:Y:S01]  /*5020*/  F2FP.F16.F32.PACK_AB R24, RZ, R24 ;  /* 0x00000018ff18723e */ /* 0x000fe200000000ff */
[-C--:B------:R-:W-:Y:S01]  /*5030*/  FMUL R27, R27, R23.reuse ;  /* 0x000000171b1b7220 */ /* 0x080fe20000400000 */
[----:B------:R-:W-:Y:S01]  /*5040*/  LEA.HI.X R7, R106, UR5, R103, 0x1, P4 ;  /* 0x000000056a077c11 */ /* 0x000fe2000a0f0c67 */
[----:B------:R-:W-:Y:S01]  /*5050*/  FMUL R28, R28, R23 ;  /* 0x000000171c1c7220 */ /* 0x000fe20000400000 */
[----:B------:R-:W-:Y:S01]  /*5060*/  F2FP.F16.F32.PACK_AB R25, RZ, R25 ;  /* 0x00000019ff19723e */ /* 0x000fe200000000ff */
[-C--:B------:R-:W-:Y:S01]  /*5070*/  FMUL R29, R29, R23.reuse ;  /* 0x000000171d1d7220 */ /* 0x080fe20000400000 */
[----:B------:R-:W-:Y:S01]  /*5080*/  ISETP.GT.AND P2, PT, R3, 0x8, P2 ;  /* 0x000000080300780c */ /* 0x000fe20001744270 */
[----:B------:R-:W-:Y:S01]  /*5090*/  @P1 STG.E.U16 desc[UR38][R6.64], R24 ;  /* 0x0000001806001986 */ /* 0x000fe2000c101526 */
[----:B------:R-:W-:Y:S01]  /*50a0*/  ISETP.GT.AND P1, PT, R4, 0x8, PT ;  /* 0x000000080400780c */ /* 0x000fe20003f24270 */
[-C--:B------:R-:W-:Y:S01]  /*50b0*/  FMUL R30, R30, R23.reuse ;  /* 0x000000171e1e7220 */ /* 0x080fe20000400000 */
[C---:B------:R-:W-:Y:S01]  /*50c0*/  SHF.L.U64.HI R5, R91.reuse, 0x1, R92 ;  /* 0x000000015b057819 */ /* 0x040fe2000001025c */
[----:B------:R-:W-:Y:S01]  /*50d0*/  @P0 STG.E.U16 desc[UR38][R6.64+0x2], R25 ;  /* 0x0000021906000986 */ /* 0x000fe2000c101526 */
[----:B------:R-:W-:Y:S01]  /*50e0*/  LEA R8, P5, R91, R6, 0x1 ;  /* 0x000000065b087211 */ /* 0x000fe200078a08ff */
[-C--:B------:R-:W-:Y:S01]  /*50f0*/  FMUL R31, R31, R23.reuse ;  /* 0x000000171f1f7220 */ /* 0x080fe20000400000 */
[----:B------:R-:W-:Y:S01]  /*5100*/  ISETP.GT.AND P3, PT, R3, 0x8, P3 ;  /* 0x000000080300780c */ /* 0x000fe20001f64270 */
[-C--:B------:R-:W-:Y:S01]  /*5110*/  FMUL R32, R32, R23.reuse ;  /* 0x0000001720207220 */ /* 0x080fe20000400000 */
[----:B------:R-:W-:Y:S01]  /*5120*/  ISETP.GT.AND P0, PT, R4, 0x9, PT ;  /* 0x000000090400780c */ /* 0x000fe20003f04270 */
[----:B------:R-:W-:Y:S01]  /*5130*/  IMAD.X R9, R5, 0x1, R7, P5 ;  /* 0x0000000105097824 */ /* 0x000fe200028e0607 */
[----:B------:R-:W-:Y:S01]  /*5140*/  ISETP.GT.AND P4, PT, R3, RZ, P1 ;  /* 0x000000ff0300720c */ /* 0x000fe20000f84270 */
[-C--:B------:R-:W-:Y:S01]  /*5150*/  FMUL R33, R33, R23.reuse ;  /* 0x0000001721217220 */ /* 0x080fe20000400000 */
[----:B------:R-:W-:Y:S01]  /*5160*/  F2FP.F16.F32.PACK_AB R26, RZ, R26 ;  /* 0x0000001aff1a723e */ /* 0x000fe200000000ff */
[-C--:B------:R-:W-:Y:S01]  /*5170*/  FMUL R34, R34, R23.reuse ;  /* 0x0000001722227220 */ /* 0x080fe20000400000 */
[----:B------:R-:W-:Y:S01]  /*5180*/  ISETP.GT.AND P5, PT, R3, RZ, P0 ;  /* 0x000000ff0300720c */ /* 0x000fe200007a4270 */
[----:B------:R-:W-:Y:S01]  /*5190*/  FMUL R35, R35, R23 ;  /* 0x0000001723237220 */ /* 0x000fe20000400000 */
[----:B------:R-:W-:Y:S01]  /*51a0*/  F2FP.F16.F32.PACK_AB R27, RZ, R27 ;  /* 0x0000001bff1b723e */ /* 0x000fe200000000ff */
[----:B------:R-:W-:Y:S01]  /*51b0*/  @P2 STG.E.U16 desc[UR38][R8.64], R26 ;  /* 0x0000001a08002986 */ /* 0x000fe2000c101526 */
[----:B------:R-:W-:Y:S01]  /*51c0*/  F2FP.F16.F32.PACK_AB R28, RZ, R28 ;  /* 0x0000001cff1c723e */ /* 0x000fe200000000ff */
[-C--:B------:R-:W-:Y:S01]  /*51d0*/  FMUL R36, R36, R23.reuse ;  /* 0x0000001724247220 */ /* 0x080fe20000400000 */
[----:B------:R-:W-:Y:S01]  /*51e0*/  ISETP.GT.AND P2, PT, R3, 0x8, P1 ;  /* 0x000000080300780c */ /* 0x000fe20000f44270 */
[----:B------:R-:W-:Y:S01]  /*51f0*/  @P3 STG.E.U16 desc[UR38][R8.64+0x2], R27 ;  /* 0x0000021b08003986 */ /* 0x000fe2000c101526 */
[----:B------:R-:W-:Y:S01]  /*5200*/  ISETP.GT.AND P1, PT, R4, 0x10, PT ;  /* 0x000000100400780c */ /* 0x000fe20003f24270 */
[----:B------:R-:W-:Y:S01]  /*5210*/  FMUL R37, R37, R23 ;  /* 0x0000001725257220 */ /* 0x000fe20000400000 */
[----:B------:R-:W-:Y:S01]  /*5220*/  F2FP.F16.F32.PACK_AB R29, RZ, R29 ;  /* 0x0000001dff1d723e */ /* 0x000fe200000000ff */
[----:B------:R-:W-:Y:S01]  /*5230*/  @P4 STG.E.U16 desc[UR38][R6.64+0x10], R28 ;  /* 0x0000101c06004986 */ /* 0x000fe2000c101526 */
[C---:B------:R-:W-:Y:S01]  /*5240*/  ISETP.GT.AND P3, PT, R3.reuse, 0x8, P0 ;  /* 0x000000080300780c */ /* 0x040fe20000764270 */
[-C--:B------:R-:W-:Y:S01]  /*5250*/  FMUL R38, R38, R23.reuse ;  /* 0x0000001726267220 */ /* 0x080fe20000400000 */
[----:B------:R-:W-:Y:S01]  /*5260*/  ISETP.GT.AND P0, PT, R4, 0x11, PT ;  /* 0x000000110400780c */ /* 0x000fe20003f04270 */
[----:B------:R-:W-:Y:S01]  /*5270*/  @P5 STG.E.U16 desc[UR38][R6.64+0x12], R29 ;  /* 0x0000121d06005986 */ /* 0x000fe2000c101526 */
        /* <DEDUP_REMOVED lines=161> */
[----:B------:R-:W-:Y:S01]  /*5c90*/  FMUL R87, R87, R23 ;  /* 0x0000001757577220 */ /* 0x000fe20000400000 */
[----:B------:R-:W-:-:S02]  /*5ca0*/  F2FP.F16.F32.PACK_AB R62, RZ, R62 ;  /* 0x0000003eff3e723e */ /* 0x000fc400000000ff */
[C---:B------:R-:W-:Y:S02]  /*5cb0*/  ISETP.GT.AND P5, PT, R3.reuse, RZ, P0 ;  /* 0x000000ff0300720c */ /* 0x040fe400007a4270 */
[----:B------:R-:W-:Y:S01]  /*5cc0*/  F2FP.F16.F32.PACK_AB R63, RZ, R63 ;  /* 0x0000003fff3f723e */ /* 0x000fe200000000ff */
[----:B------:R-:W-:Y:S01]  /*5cd0*/  @P2 STG.E.U16 desc[UR38][R8.64+0x90], R62 ;  /* 0x0000903e08002986 */ /* 0x000fe2000c101526 */
[----:B------:R-:W-:Y:S02]  /*5ce0*/  F2FP.F16.F32.PACK_AB R64, RZ, R64 ;  /* 0x00000040ff40723e */ /* 0x000fe400000000ff */
[C---:B------:R-:W-:Y:S01]  /*5cf0*/  ISETP.GT.AND P2, PT, R3.reuse, 0x8, P1 ;  /* 0x000000080300780c */ /* 0x040fe20000f44270 */
[----:B------:R-:W-:Y:S01]  /*5d00*/  @P3 STG.E.U16 desc[UR38][R8.64+0x92], R63 ;  /* 0x0000923f08003986 */ /* 0x000fe2000c101526 */
[----:B------:R-:W-:Y:S02]  /*5d10*/  ISETP.GT.AND P1, PT, R4, 0x58, PT ;  /* 0x000000580400780c */ /* 0x000fe40003f24270 */
[----:B------:R-:W-:Y:S01]  /*5d20*/  F2FP.F16.F32.PACK_AB R65, RZ, R65 ;  /* 0x00000041ff41723e */ /* 0x000fe200000000ff */
[----:B------:R-:W-:Y:S01]  /*5d30*/  @P4 STG.E.U16 desc[UR38][R6.64+0xa0], R64 ;  /* 0x0000a04006004986 */ /* 0x000fe2000c101526 */
[----:B------:R-:W-:-:S02]  /*5d40*/  ISETP.GT.AND P3, PT, R3, 0x8, P0 ;  /* 0x000000080300780c */ /* 0x000fc40000764270 */
[----:B------:R-:W-:Y:S01]  /*5d50*/  ISETP.GT.AND P0, PT, R4, 0x59, PT ;  /* 0x000000590400780c */ /* 0x000fe20003f04270 */
[----:B------:R-:W-:Y:S01]  /*5d60*/  @P5 STG.E.U16 desc[UR38][R6.64+0xa2], R65 ;  /* 0x0000a24106005986 */ /* 0x000fe2000c101526 */
[C---:B------:R-:W-:Y:S02]  /*5d70*/  ISETP.GT.AND P4, PT, R3.reuse, RZ, P1 ;  /* 0x000000ff0300720c */ /* 0x040fe40000f84270 */
[----:B------:R-:W-:Y:S02]  /*5d80*/  F2FP.F16.F32.PACK_AB R66, RZ, R66 ;  /* 0x00000042ff42723e */ /* 0x000fe400000000ff */
[----:B------:R-:W-:Y:S02]  /*5d90*/  ISETP.GT.AND P5, PT, R3, RZ, P0 ;  /* 0x000000ff0300720c */ /* 0x000fe400007a4270 */
[----:B------:R-:W-:Y:S01]  /*5da0*/  F2FP.F16.F32.PACK_AB R67, RZ, R67 ;  /* 0x00000043ff43723e */ /* 0x000fe200000000ff */
[----:B------:R-:W-:Y:S01]  /*5db0*/  @P2 STG.E.U16 desc[UR38][R8.64+0xa0], R66 ;  /* 0x0000a04208002986 */ /* 0x000fe2000c101526 */
[----:B------:R-:W-:-:S02]  /*5dc0*/  F2FP.F16.F32.PACK_AB R68, RZ, R68 ;  /* 0x00000044ff44723e */ /* 0x000fc400000000ff */
[C---:B------:R-:W-:Y:S01]  /*5dd0*/  ISETP.GT.AND P2, PT, R3.reuse, 0x8, P1 ;  /* 0x000000080300780c */ /* 0x040fe20000f44270 */
[----:B------:R-:W-:Y:S01]  /*5de0*/  @P3 STG.E.U16 desc[UR38][R8.64+0xa2], R67 ;  /* 0x0000a24308003986 */ /* 0x000fe2000c101526 */
[C---:B------:R-:W-:Y:S02]  /*5df0*/  ISETP.GT.AND P1, PT, R4.reuse, 0x60, PT ;  /* 0x000000600400780c */ /* 0x040fe40003f24270 */
[----:B------:R-:W-:Y:S01]  /*5e00*/  F2FP.F16.F32.PACK_AB R69, RZ, R69 ;  /* 0x00000045ff45723e */ /* 0x000fe200000000ff */
[----:B------:R-:W-:Y:S01]  /*5e10*/  @P4 STG.E.U16 desc[UR38][R6.64+0xb0], R68 ;  /* 0x0000b04406004986 */ /* 0x000fe2000c101526 */
[C---:B------:R-:W-:Y:S02]  /*5e20*/  ISETP.GT.AND P3, PT, R3.reuse, 0x8, P0 ;  /* 0x000000080300780c */ /* 0x040fe40000764270 */
[----:B------:R-:W-:Y:S01]  /*5e30*/  ISETP.GT.AND P0, PT, R4, 0x61, PT ;  /* 0x000000610400780c */ /* 0x000fe20003f04270 */
[----:B------:R-:W-:Y:S01]  /*5e40*/  @P5 STG.E.U16 desc[UR38][R6.64+0xb2], R69 ;  /* 0x0000b24506005986 */ /* 0x000fe2000c101526 */
[----:B------:R-:W-:-:S02]  /*5e50*/  ISETP.GT.AND P4, PT, R3, RZ, P1 ;  /* 0x000000ff0300720c */ /* 0x000fc40000f84270 */
[C---:B------:R-:W-:Y:S02]  /*5e60*/  ISETP.GT.AND P5, PT, R3.reuse, RZ, P0 ;  /* 0x000000ff0300720c */ /* 0x040fe400007a4270 */
[----:B------:R-:W-:Y:S02]  /*5e70*/  F2FP.F16.F32.PACK_AB R70, RZ, R70 ;  /* 0x00000046ff46723e */ /* 0x000fe400000000ff */
[----:B------:R-:W-:Y:S02]  /*5e80*/  F2FP.F16.F32.PACK_AB R71, RZ, R71 ;  /* 0x00000047ff47723e */ /* 0x000fe400000000ff */
[----:B------:R-:W-:Y:S01]  /*5e90*/  F2FP.F16.F32.PACK_AB R72, RZ, R72 ;  /* 0x00000048ff48723e */ /* 0x000fe200000000ff */
[----:B------:R-:W-:Y:S01]  /*5ea0*/  @P2 STG.E.U16 desc[UR38][R8.64+0xb0], R70 ;  /* 0x0000b04608002986 */ /* 0x000fe2000c101526 */
[----:B------:R-:W-:Y:S02]  /*5eb0*/  F2FP.F16.F32.PACK_AB R73, RZ, R73 ;  /* 0x00000049ff49723e */ /* 0x000fe400000000ff */
[C---:B------:R-:W-:Y:S01]  /*5ec0*/  ISETP.GT.AND P1, PT, R3.reuse, 0x8, P1 ;  /* 0x000000080300780c */ /* 0x040fe20000f24270 */
[----:B------:R-:W-:Y:S01]  /*5ed0*/  @P3 STG.E.U16 desc[UR38][R8.64+0xb2], R71 ;  /* 0x0000b24708003986 */ /* 0x000fe2000c101526 */
[----:B------:R-:W-:-:S02]  /*5ee0*/  ISETP.GT.AND P2, PT, R3, 0x8, P0 ;  /* 0x000000080300780c */ /* 0x000fc40000744270 */
[C---:B------:R-:W-:Y:S01]  /*5ef0*/  ISETP.GT.AND P0, PT, R4.reuse, 0x69, PT ;  /* 0x000000690400780c */ /* 0x040fe20003f04270 */
[----:B------:R-:W-:Y:S01]  /*5f00*/  @P4 STG.E.U16 desc[UR38][R6.64+0xc0], R72 ;  /* 0x0000c04806004986 */ /* 0x000fe2000c101526 */
[----:B------:R-:W-:Y:S02]  /*5f10*/  ISETP.GT.AND P4, PT, R4, 0x68, PT ;  /* 0x000000680400780c */ /* 0x000fe40003f84270 */
[----:B------:R-:W-:Y:S01]  /*5f20*/  F2FP.F16.F32.PACK_AB R74, RZ, R74 ;  /* 0x0000004aff4a723e */ /* 0x000fe200000000ff */
[----:B------:R-:W-:Y:S01]  /*5f30*/  @P5 STG.E.U16 desc[UR38][R6.64+0xc2], R73 ;  /* 0x0000c24906005986 */ /* 0x000fe2000c101526 */
[C---:B------:R-:W-:Y:S02]  /*5f40*/  ISETP.GT.AND P5, PT, R3.reuse, RZ, P4 ;  /* 0x000000ff0300720c */ /* 0x040fe400027a4270 */
[----:B------:R-:W-:Y:S01]  /*5f50*/  ISETP.GT.AND P3, PT, R3, RZ, P0 ;  /* 0x000000ff0300720c */ /* 0x000fe20000764270 */
[----:B------:R-:W-:Y:S01]  /*5f60*/  @P1 STG.E.U16 desc[UR38][R8.64+0xc0], R74 ;  /* 0x0000c04a08001986 */ /* 0x000fe2000c101526 */
[----:B------:R-:W-:-:S02]  /*5f70*/  F2FP.F16.F32.PACK_AB R75, RZ, R75 ;  /* 0x0000004bff4b723e */ /* 0x000fc400000000ff */
[----:B------:R-:W-:Y:S02]  /*5f80*/  F2FP.F16.F32.PACK_AB R76, RZ, R76 ;  /* 0x0000004cff4c723e */ /* 0x000fe400000000ff */
[C---:B------:R-:W-:Y:S01]  /*5f90*/  ISETP.GT.AND P4, PT, R3.reuse, 0x8, P4 ;  /* 0x000000080300780c */ /* 0x040fe20002784270 */
[----:B------:R-:W-:Y:S01]  /*5fa0*/  @P2 STG.E.U16 desc[UR38][R8.64+0xc2], R75 ;  /* 0x0000c24b08002986 */ /* 0x000fe2000c101526 */
[----:B------:R-:W-:Y:S02]  /*5fb0*/  F2FP.F16.F32.PACK_AB R77, RZ, R77 ;  /* 0x0000004dff4d723e */ /* 0x000fe400000000ff */
[C---:B------:R-:W-:Y:S01]  /*5fc0*/  ISETP.GT.AND P2, PT, R4.reuse, 0x71, PT ;  /* 0x000000710400780c */ /* 0x040fe20003f44270 */
[----:B------:R-:W-:Y:S01]  /*5fd0*/  @P5 STG.E.U16 desc[UR38][R6.64+0xd0], R76 ;  /* 0x0000d04c06005986 */ /* 0x000fe2000c101526 */
[----:B------:R-:W-:Y:S02]  /*5fe0*/  ISETP.GT.AND P5, PT, R3, 0x8, P0 ;  /* 0x000000080300780c */ /* 0x000fe400007a4270 */
[C---:B------:R-:W-:Y:S01]  /*5ff0*/  ISETP.GT.AND P1, PT, R4.reuse, 0x78, PT ;  /* 0x000000780400780c */ /* 0x040fe20003f24270 */
[----:B------:R-:W-:Y:S01]  /*6000*/  @P3 STG.E.U16 desc[UR38][R6.64+0xd2], R77 ;  /* 0x0000d24d06003986 */ /* 0x000fe2000c101526 */
[----:B------:R-:W-:-:S02]  /*6010*/  ISETP.GT.AND P3, PT, R4, 0x70, PT ;  /* 0x000000700400780c */ /* 0x000fc40003f64270 */
[----:B------:R-:W-:Y:S01]  /*6020*/  ISETP.GT.AND P0, PT, R4, 0x79, PT ;  /* 0x000000790400780c */ /* 0x000fe20003f04270 */
[----:B------:R-:W-:Y:S01]  /*6030*/  @P4 IMAD.MOV.U32 R4, RZ, RZ, R8 ;  /* 0x000000ffff044224 */ /* 0x000fe200078e0008 */
[----:B------:R-:W-:Y:S01]  /*6040*/  F2FP.F16.F32.PACK_AB R78, RZ, R78 ;  /* 0x0000004eff4e723e */ /* 0x000fe200000000ff */
[----:B------:R-:W-:Y:S01]  /*6050*/  @P4 IMAD.MOV.U32 R5, RZ, RZ, R9 ;  /* 0x000000ffff054224 */ /* 0x000fe200078e0009 */
[----:B------:R-:W-:Y:S02]  /*6060*/  F2FP.F16.F32.PACK_AB R79, RZ, R79 ;  /* 0x0000004fff4f723e */ /* 0x000fe400000000ff */
[----:B------:R-:W-:Y:S02]  /*6070*/  F2FP.F16.F32.PACK_AB R80, RZ, R80 ;  /* 0x00000050ff50723e */ /* 0x000fe400000000ff */
[----:B------:R0:W-:Y:S01]  /*6080*/  @P4 STG.E.U16 desc[UR38][R4.64+0xd0], R78 ;  /* 0x0000d04e04004986 */ /* 0x0001e2000c101526 */
[----:B------:R-:W-:Y:S02]  /*6090*/  ISETP.GT.AND P4, PT, R3, RZ, P2 ;  /* 0x000000ff0300720c */ /* 0x000fe40001784270 */
[----:B------:R-:W-:-:S02]  /*60a0*/  F2FP.F16.F32.PACK_AB R81, RZ, R81 ;  /* 0x00000051ff51723e */ /* 0x000fc400000000ff */
[----:B------:R-:W-:Y:S02]  /*60b0*/  ISETP.GT.AND P2, PT, R3, 0x8, P2 ;  /* 0x000000080300780c */ /* 0x000fe40001744270 */
[----:B------:R-:W-:Y:S02]  /*60c0*/  F2FP.F16.F32.PACK_AB R82, RZ, R82 ;  /* 0x00000052ff52723e */ /* 0x000fe400000000ff */
[----:B------:R-:W-:Y:S02]  /*60d0*/  F2FP.F16.F32.PACK_AB R83, RZ, R83 ;  /* 0x00000053ff53723e */ /* 0x000fe400000000ff */
[----:B------:R-:W-:Y:S01]  /*60e0*/  F2FP.F16.F32.PACK_AB R84, RZ, R84 ;  /* 0x00000054ff54723e */ /* 0x000fe200000000ff */
[----:B0-----:R-:W-:Y:S01]  /*60f0*/  @P5 IMAD.MOV.U32 R4, RZ, RZ, R8 ;  /* 0x000000ffff045224 */ /* 0x001fe200078e0008 */
[----:B------:R-:W-:Y:S01]  /*6100*/  F2FP.F16.F32.PACK_AB R85, RZ, R85 ;  /* 0x00000055ff55723e */ /* 0x000fe200000000ff */
[----:B------:R-:W-:Y:S01]  /*6110*/  @P5 IMAD.MOV.U32 R5, RZ, RZ, R9 ;  /* 0x000000ffff055224 */ /* 0x000fe200078e0009 */
[----:B------:R-:W-:-:S02]  /*6120*/  F2FP.F16.F32.PACK_AB R86, RZ, R86 ;  /* 0x00000056ff56723e */ /* 0x000fc400000000ff */
[----:B------:R-:W-:Y:S02]  /*6130*/  F2FP.F16.F32.PACK_AB R87, RZ, R87 ;  /* 0x00000057ff57723e */ /* 0x000fe400000000ff */
[----:B------:R0:W-:Y:S01]  /*6140*/  @P5 STG.E.U16 desc[UR38][R4.64+0xd2], R79 ;  /* 0x0000d24f04005986 */ /* 0x0001e2000c101526 */
[C---:B------:R-:W-:Y:S02]  /*6150*/  ISETP.GT.AND P5, PT, R3.reuse, RZ, P3 ;  /* 0x000000ff0300720c */ /* 0x040fe40001fa4270 */
[----:B------:R-:W-:-:S11]  /*6160*/  ISETP.GT.AND P3, PT, R3, 0x8, P3 ;  /* 0x000000080300780c */ /* 0x000fd60001f64270 */
[----:B0-----:R-:W-:Y:S02]  /*6170*/  @P5 IMAD.MOV.U32 R4, RZ, RZ, R6 ;  /* 0x000000ffff045224 */ /* 0x001fe400078e0006 */
[----:B------:R-:W-:-:S05]  /*6180*/  @P5 IMAD.MOV.U32 R5, RZ, RZ, R7 ;  /* 0x000000ffff055224 */ /* 0x000fca00078e0007 */
[----:B------:R0:W-:Y:S01]  /*6190*/  @P5 STG.E.U16 desc[UR38][R4.64+0xe0], R80 ;  /* 0x0000e05004005986 */ /* 0x0001e2000c101526 */
[C---:B------:R-:W-:Y:S02]  /*61a0*/  ISETP.GT.AND P5, PT, R3.reuse, RZ, P0 ;  /* 0x000000ff0300720c */ /* 0x040fe400007a4270 */
[----:B------:R-:W-:Y:S01]  /*61b0*/  ISETP.GT.AND P0, PT, R3, 0x8, P0 ;  /* 0x000000080300780c */ /* 0x000fe20000704270 */
[----:B0-----:R-:W-:Y:S02]  /*61c0*/  @P4 IMAD.MOV.U32 R4, RZ, RZ, R6 ;  /* 0x000000ffff044224 */ /* 0x001fe400078e0006 */
[----:B------:R-:W-:-:S05]  /*61d0*/  @P4 IMAD.MOV.U32 R5, RZ, RZ, R7 ;  /* 0x000000ffff054224 */ /* 0x000fca00078e0007 */
[----:B------:R0:W-:Y:S01]  /*61e0*/  @P4 STG.E.U16 desc[UR38][R4.64+0xe2], R81 ;  /* 0x0000e25104004986 */ /* 0x0001e2000c101526 */
[C---:B------:R-:W-:Y:S02]  /*61f0*/  ISETP.GT.AND P4, PT, R3.reuse, RZ, P1 ;  /* 0x000000ff0300720c */ /* 0x040fe40000f84270 */
[----:B------:R-:W-:Y:S01]  /*6200*/  ISETP.GT.AND P1, PT, R3, 0x8, P1 ;  /* 0x000000080300780c */ /* 0x000fe20000f24270 */
[----:B0-----:R-:W-:Y:S02]  /*6210*/  @P3 IMAD.MOV.U32 R4, RZ, RZ, R8 ;  /* 0x000000ffff043224 */ /* 0x001fe400078e0008 */
[----:B------:R-:W-:-:S05]  /*6220*/  @P3 IMAD.MOV.U32 R5, RZ, RZ, R9 ;  /* 0x000000ffff053224 */ /* 0x000fca00078e0009 */
[----:B------:R0:W-:Y:S02]  /*6230*/  @P3 STG.E.U16 desc[UR38][R4.64+0xe0], R82 ;  /* 0x0000e05204003986 */ /* 0x0001e4000c101526 */
[----:B0-----:R-:W-:Y:S02]  /*6240*/  @P2 IMAD.MOV.U32 R4, RZ, RZ, R8 ;  /* 0x000000ffff042224 */ /* 0x001fe400078e0008 */
[----:B------:R-:W-:-:S05]  /*6250*/  @P2 IMAD.MOV.U32 R5, RZ, RZ, R9 ;  /* 0x000000ffff052224 */ /* 0x000fca00078e0009 */
[----:B------:R0:W-:Y:S02]  /*6260*/  @P2 STG.E.U16 desc[UR38][R4.64+0xe2], R83 ;  /* 0x0000e25304002986 */ /* 0x0001e4000c101526 */
[----:B0-----:R-:W-:Y:S02]  /*6270*/  @P4 IMAD.MOV.U32 R4, RZ, RZ, R6 ;  /* 0x000000ffff044224 */ /* 0x001fe400078e0006 */
[----:B------:R-:W-:-:S05]  /*6280*/  @P4 IMAD.MOV.U32 R5, RZ, RZ, R7 ;  /* 0x000000ffff054224 */ /* 0x000fca00078e0007 */
[----:B------:R0:W-:Y:S04]  /*6290*/  @P4 STG.E.U16 desc[UR38][R4.64+0xf0], R84 ;  /* 0x0000f05404004986 */ /* 0x0001e8000c101526 */
[----:B------:R1:W-:Y:S01]  /*62a0*/  @P5 STG.E.U16 desc[UR38][R6.64+0xf2], R85 ;  /* 0x0000f25506005986 */ /* 0x0003e2000c101526 */
[----:B0-----:R-:W-:Y:S02]  /*62b0*/  @P1 IMAD.MOV.U32 R4, RZ, RZ, R8 ;  /* 0x000000ffff041224 */ /* 0x001fe400078e0008 */
[----:B------:R-:W-:-:S05]  /*62c0*/  @P1 IMAD.MOV.U32 R5, RZ, RZ, R9 ;  /* 0x000000ffff051224 */ /* 0x000fca00078e0009 */
[----:B------:R1:W-:Y:S04]  /*62d0*/  @P1 STG.E.U16 desc[UR38][R4.64+0xf0], R86 ;  /* 0x0000f05604001986 */ /* 0x0003e8000c101526 */
[----:B------:R1:W-:Y:S02]  /*62e0*/  @P0 STG.E.U16 desc[UR38][R8.64+0xf2], R87 ;  /* 0x0000f25708000986 */ /* 0x0003e4000c101526 */
.L_x_160:
[----:B------:R-:W-:Y:S05]  /*62f0*/  BSYNC B0 ;  /* 0x0000000000007941 */ /* 0x000fea0003800000 */
.L_x_34:
[----:B------:R-:W-:Y:S01]  /*6300*/  IADD3 R16, P0, R16, UR36, RZ ;  /* 0x0000002410107c10 */ /* 0x000fe2000ff1e0ff */
[----:B------:R-:W-:Y:S01]  /*6310*/  ULDC.64 UR4, c[0x0][0x650] ;  /* 0x0001940000047ab9 */ /* 0x000fe20000000a00 */
[----:B------:R-:W-:Y:S01]  /*6320*/  PRMT R3, RZ, 0x7610, R3 ;  /* 0x00007610ff037816 */ /* 0x000fe20000000003 */
[----:B------:R-:W-:Y:S01]  /*6330*/  IMAD.MOV.U32 R100, RZ, RZ, -0x1 ;  /* 0xffffffffff647424 */ /* 0x000fe200078e00ff */
[----:B------:R-:W-:Y:S01]  /*6340*/  IADD3.X R17, R17, UR42, RZ, P0, !PT ;  /* 0x0000002a11117c10 */ /* 0x000fe200087fe4ff */
[----:B------:R-:W-:Y:S01]  /*6350*/  IMAD.MOV.U32 R101, RZ, RZ, -0x1 ;  /* 0xffffffffff657424 */ /* 0x000fe200078e00ff */
[----:B------:R-:W-:-:S04]  /*6360*/  ISETP.GE.U32.AND P0, PT, R16, UR4, PT ;  /* 0x0000000410007c0c */ /* 0x000fc8000bf06070 */
[----:B------:R-:W-:-:S13]  /*6370*/  ISETP.GE.U32.AND.EX P0, PT, R17, UR5, PT, P0 ;  /* 0x0000000511007c0c */ /* 0x000fda000bf06100 */
[----:B------:R-:W-:Y:S05]  /*6380*/  @P0 BRA `(.L_x_161) ;  /* 0x00000004004c0947 */ /* 0x000fea0003800000 */
[----:B------:R-:W0:Y:S01]  /*6390*/  LDC.64 R10, c[0x0][0x628] ;  /* 0x00018a00ff0a7b82 */ /* 0x000e220000000a00 */
[----:B---3--:R-:W3:Y:S01]  /*63a0*/  S2R R12, SR_CTAID.X ;  /* 0x00000000000c7919 */ /* 0x008ee20000002500 */
[----:B-12-4-:R-:W-:Y:S02]  /*63b0*/  IMAD.MOV.U32 R8, RZ, RZ, R16 ;  /* 0x000000ffff087224 */ /* 0x016fe400078e0010 */
[----:B------:R-:W-:Y:S01]  /*63c0*/  IMAD.MOV.U32 R9, RZ, RZ, R17 ;  /* 0x000000ffff097224 */ /* 0x000fe200078e0011 */
[----:B------:R-:W1:Y:S03]  /*63d0*/  S2R R20, SR_CTAID.Y ;  /* 0x0000000000147919 */ /* 0x000e660000002600 */
[----:B------:R-:W2:Y:S08]  /*63e0*/  LDC R0, c[0x0][0x630] ;  /* 0x00018c00ff007b82 */ /* 0x000eb00000000800 */
[----:B------:R-:W4:Y:S01]  /*63f0*/  LDC.64 R14, c[0x0][0x620] ;  /* 0x00018800ff0e7b82 */ /* 0x000f220000000a00 */
[----:B0-----:R-:W-:-:S04]  /*6400*/  ISETP.NE.U32.AND P0, PT, R10, RZ, PT ;  /* 0x000000ff0a00720c */ /* 0x001fc80003f05070 */
[----:B------:R-:W-:-:S13]  /*6410*/  ISETP.NE.AND.EX P0, PT, R11, RZ, PT, P0 ;  /* 0x000000ff0b00720c */ /* 0x000fda0003f05300 */
[----:B-1234-:R-:W-:Y:S05]  /*6420*/  @!P0 BRA `(.L_x_162) ;  /* 0x0000000000288947 */ /* 0x01efea0003800000 */
        /* <DEDUP_REMOVED lines=10> */
.L_x_162:
[-CC-:B------:R-:W-:Y:S01]  /*64d0*/  SHF.R.U64 R101, R8, R0.reuse, R9.reuse ;  /* 0x0000000008657219 */ /* 0x180fe20000001209 */
[----:B------:R-:W0:Y:S01]  /*64e0*/  LDC.64 R26, c[0x0][0x640] ;  /* 0x00019000ff1a7b82 */ /* 0x000e220000000a00 */
[----:B------:R-:W-:Y:S01]  /*64f0*/  SHF.R.U32.HI R0, RZ, R0, R9 ;  /* 0x00000000ff007219 */ /* 0x000fe20000011609 */
[----:B------:R-:W-:Y:S01]  /*6500*/  ULDC UR4, c[0x0][0x150] ;  /* 0x0000540000047ab9 */ /* 0x000fe20000000800 */
[----:B------:R-:W-:Y:S02]  /*6510*/  IADD3 R3, P0, RZ, -R101, RZ ;  /* 0x80000065ff037210 */ /* 0x000fe40007f1e0ff */
[----:B------:R-:W-:-:S03]  /*6520*/  I2FP.F32.U32 R7, R12 ;  /* 0x0000000c00077245 */ /* 0x000fc60000201000 */
[----:B------:R-:W1:Y:S01]  /*6530*/  LDC R6, c[0x0][0x618] ;  /* 0x00018600ff067b82 */ /* 0x000e620000000800 */
[----:B------:R-:W-:Y:S02]  /*6540*/  IMAD.X R5, RZ, RZ, ~R0, P0 ;  /* 0x000000ffff057224 */ /* 0x000fe400000e0e00 */
[----:B------:R-:W-:Y:S01]  /*6550*/  FMUL R7, R7, UR4 ;  /* 0x0000000407077c20 */ /* 0x000fe20008400000 */
[----:B------:R-:W-:Y:S01]  /*6560*/  ULDC UR4, c[0x0][0x154] ;  /* 0x0000550000047ab9 */ /* 0x000fe20000000800 */
[-C--:B------:R-:W-:Y:S02]  /*6570*/  IMAD R0, R5, R14.reuse, RZ ;  /* 0x0000000e05007224 */ /* 0x080fe400078e02ff */
[C---:B------:R-:W-:Y:S01]  /*6580*/  IMAD.WIDE.U32 R4, R3.reuse, R14, R16 ;  /* 0x0000000e03047225 */ /* 0x040fe200078e0010 */
[----:B------:R-:W2:Y:S01]  /*6590*/  LDC R8, c[0x0][0x608] ;  /* 0x00018200ff087b82 */ /* 0x000ea20000000800 */
[----:B------:R-:W3:Y:S02]  /*65a0*/  F2I.U32.TRUNC.NTZ R7, R7 ;  /* 0x0000000700077305 */ /* 0x000ee4000020f000 */
[----:B------:R-:W-:Y:S01]  /*65b0*/  IMAD R3, R3, R15, R0 ;  /* 0x0000000f03037224 */ /* 0x000fe200078e0200 */
[----:B------:R-:W-:-:S03]  /*65c0*/  I2FP.F32.U32 R0, R20 ;  /* 0x0000001400007245 */ /* 0x000fc60000201000 */
[----:B------:R-:W-:Y:S01]  /*65d0*/  IMAD.IADD R3, R5, 0x1, R3 ;  /* 0x0000000105037824 */ /* 0x000fe200078e0203 */
[----:B------:R-:W4:Y:S01]  /*65e0*/  LDC R11, c[0x0][0x658] ;  /* 0x00019600ff0b7b82 */ /* 0x000f220000000800 */
[----:B0-----:R-:W-:-:S04]  /*65f0*/  ISETP.NE.U32.AND P0, PT, R26, RZ, PT ;  /* 0x000000ff1a00720c */ /* 0x001fc80003f05070 */
[----:B------:R-:W-:-:S03]  /*6600*/  ISETP.NE.AND.EX P0, PT, R27, RZ, PT, P0 ;  /* 0x000000ff1b00720c */ /* 0x000fc60003f05300 */
[----:B------:R-:W0:Y:S01]  /*6610*/  LDC R9, c[0x0][0x144] ;  /* 0x00005100ff097b82 */ /* 0x000e220000000800 */
[-C--:B-1----:R-:W-:Y:S01]  /*6620*/  SHF.R.U64 R10, R4, R6.reuse, R3 ;  /* 0x00000006040a7219 */ /* 0x082fe20000001203 */
[----:B---3--:R-:W-:Y:S01]  /*6630*/  IMAD.MOV R7, RZ, RZ, -R7 ;  /* 0x000000ffff077224 */ /* 0x008fe200078e0a07 */
[----:B------:R-:W-:Y:S01]  /*6640*/  SHF.R.U32.HI R3, RZ, R6, R3 ;  /* 0x00000006ff037219 */ /* 0x000fe20000011603 */
[----:B------:R-:W-:-:S04]  /*6650*/  FMUL R6, R0, UR4 ;  /* 0x0000000400067c20 */ /* 0x000fc80008400000 */
[----:B------:R-:W1:Y:S01]  /*6660*/  LDC R21, c[0x0][0x148] ;  /* 0x00005200ff157b82 */ /* 0x000e620000000800 */
[----:B------:R3:W0:Y:S01]  /*6670*/  F2I.U32.TRUNC.NTZ R14, R6 ;  /* 0x00000006000e7305 */ /* 0x000622000020f000 */
[-CC-:B--2---:R-:W-:Y:S02]  /*6680*/  SHF.R.U64 R13, R10, R8.reuse, R3.reuse ;  /* 0x000000080a0d7219 */ /* 0x184fe40000001203 */
[----:B------:R-:W-:-:S04]  /*6690*/  SHF.R.U32.HI R0, RZ, R8, R3 ;  /* 0x00000008ff007219 */ /* 0x000fc80000011603 */
[----:B-----5:R-:W2:Y:S01]  /*66a0*/  LDC R24, c[0x0][0x648] ;  /* 0x00019200ff187b82 */ /* 0x020ea20000000800 */
[-CC-:B----4-:R-:W-:Y:S02]  /*66b0*/  SHF.R.U64 R15, R13, R11.reuse, R0.reuse ;  /* 0x0000000b0d0f7219 */ /* 0x190fe40000001200 */
[----:B------:R-:W-:-:S03]  /*66c0*/  SHF.R.U32.HI R5, RZ, R11, R0 ;  /* 0x0000000bff057219 */ /* 0x000fc60000011600 */
[----:B------:R-:W-:Y:S02]  /*66d0*/  IMAD.MOV.U32 R4, RZ, RZ, R15 ;  /* 0x000000ffff047224 */ /* 0x000fe400078e000f */
[----:B------:R-:W4:Y:S01]  /*66e0*/  LDC R28, c[0x0][0x638] ;  /* 0x00018e00ff1c7b82 */ /* 0x000f220000000800 */
[----:B0-----:R-:W-:-:S07]  /*66f0*/  IMAD R25, R9, R7, R12 ;  /* 0x0000000709197224 */ /* 0x001fce00078e020c */
[----:B------:R-:W0:Y:S08]  /*6700*/  LDC R29, c[0x0][0x610] ;  /* 0x00018400ff1d7b82 */ /* 0x000e300000000800 */
[----:B------:R-:W0:Y:S01]  /*6710*/  LDC R30, c[0x0][0x600] ;  /* 0x00018000ff1e7b82 */ /* 0x000e220000000800 */
[----:B-123--:R-:W-:Y:S05]  /*6720*/  @!P0 BRA `(.L_x_163) ;  /* 0x0000000000288947 */ /* 0x00efea0003800000 */
[----:B------:R-:W1:Y:S02]  /*6730*/  LDC R0, c[0x0][0x64c] ;  /* 0x00019300ff007b82 */ /* 0x000e640000000800 */
[----:B-1----:R-:W-:-:S05]  /*6740*/  IADD3 R3, P0, R15, R0, RZ ;  /* 0x000000000f037210 */ /* 0x002fca0007f1e0ff */
        /* <DEDUP_REMOVED lines=8> */
.L_x_163:
[----:B------:R-:W-:Y:S01]  /*67d0*/  ISETP.NE.AND P0, PT, R2, 0x1, PT ;  /* 0x000000010200780c */ /* 0x000fe20003f05270 */
[----:B------:R-:W-:Y:S01]  /*67e0*/  IMAD.MOV R14, RZ, RZ, -R14 ;  /* 0x000000ffff0e7224 */ /* 0x000fe200078e0a0e */
[----:B------:R-:W-:Y:S02]  /*67f0*/  SHF.R.U64 R3, R4, R24, R5 ;  /* 0x0000001804037219 */ /* 0x000fe40000001205 */
[----:B------:R-:W-:Y:S02]  /*6800*/  LOP3.LUT R0, R13, R98, RZ, 0xc0, !PT ;  /* 0x000000620d007212 */ /* 0x000fe400078ec0ff */
[----:B------:R-:W-:Y:S01]  /*6810*/  LOP3.LUT R10, R10, R97, RZ, 0xc0, !PT ;  /* 0x000000610a0a7212 */ /* 0x000fe200078ec0ff */
[----:B------:R-:W-:Y:S02]  /*6820*/  IMAD.MOV R4, RZ, RZ, -R3 ;  /* 0x000000ffff047224 */ /* 0x000fe400078e0a03 */
[----:B------:R-:W-:Y:S02]  /*6830*/  IMAD R0, R93, R3, R0 ;  /* 0x000000035d007224 */ /* 0x000fe400078e0200 */
[----:B----4-:R-:W-:-:S02]  /*6840*/  IMAD R3, R4, R28, R15 ;  /* 0x0000001c04037224 */ /* 0x010fc400078e020f */
[----:B------:R-:W-:Y:S02]  /*6850*/  @P0 IMAD R25, R21, R14, R20 ;  /* 0x0000000e15190224 */ /* 0x000fe400078e0214 */
[----:B0-----:R-:W-:Y:S02]  /*6860*/  IMAD R5, R3, R30, R10 ;  /* 0x0000001e03057224 */ /* 0x001fe400078e020a */
[----:B------:R-:W-:Y:S02]  /*6870*/  IMAD R0, R0, R29, R25 ;  /* 0x0000001d00007224 */ /* 0x000fe400078e0219 */
[----:B------:R-:W-:-:S03]  /*6880*/  IMAD.MOV.U32 R4, RZ, RZ, 0x1 ;  /* 0x00000001ff047424 */ /* 0x000fc600078e00ff */
[----:B------:R-:W-:Y:S02]  /*6890*/  SEL R100, R5, R0, !P0 ;  /* 0x0000000005647207 */ /* 0x000fe40004000000 */
[----:B------:R-:W-:Y:S02]  /*68a0*/  PRMT R3, R4, 0x7610, R3 ;  /* 0x0000761004037816 */ /* 0x000fe40000000003 */
[----:B------:R-:W-:-:S07]  /*68b0*/  SEL R0, R0, R5, !P0 ;  /* 0x0000000500007207 */ /* 0x000fce0004000000 */
.L_x_161:
[----:B------:R-:W-:Y:S01]  /*68c0*/  UIMAD.WIDE.U32 UR4, UR41, 0x24924925, URZ ;  /* 0x24924925290478a5 */ /* 0x000fe2000f8e003f */
[----:B------:R-:W-:Y:S01]  /*68d0*/  LOP3.LUT P0, RZ, R3, 0xff, RZ, 0xc0, !PT ;  /* 0x000000ff03ff7812 */ /* 0x000fe2000780c0ff */
[----:B------:R-:W-:Y:S02]  /*68e0*/  IMAD.MOV.U32 R103, RZ, RZ, R0 ;  /* 0x000000ffff677224 */ /* 0x000fe400078e0000 */
[----:B------:R-:W-:-:S04]  /*68f0*/  UIADD3 UR4, UR41, -UR5, URZ ;  /* 0x8000000529047290 */ /* 0x000fc8000fffe03f */
[----:B------:R-:W-:-:S04]  /*6900*/  ULEA.HI UR4, UR4, UR5, URZ, 0x1f ;  /* 0x0000000504047291 */ /* 0x000fc8000f8ff83f */
[----:B------:R-:W-:-:S04]  /*6910*/  USHF.R.U32.HI UR4, URZ, 0x2, UR4 ;  /* 0x000000023f047899 */ /* 0x000fc80008011604 */
[----:B------:R-:W-:Y:S01]  /*6920*/  UIMAD UR41, UR4, -0x7, UR41 ;  /* 0xfffffff9042978a4 */ /* 0x000fe2000f8e0229 */
[----:B------:R-:W-:Y:S11]  /*6930*/  @P0 BRA `(.L_x_164) ;  /* 0xffffffa800f00947 */ /* 0x000ff6000383ffff */
[----:B------:R-:W-:Y:S05]  /*6940*/  EXIT ;  /* 0x000000000000794d */ /* 0x000fea0003800000 */
.L_x_7:
        /* <DEDUP_REMOVED lines=26> */
.L_x_166:
[----:B------:R-:W0:Y:S01]  /*6af0*/  LDC.64 R30, c[0x0][0x640] ;  /* 0x00019000ff1e7b82 */ /* 0x000e220000000a00 */
[-CC-:B------:R-:W-:Y:S01]  /*6b00*/  SHF.R.U64 R22, R14, R8.reuse, R15.reuse ;  /* 0x000000080e167219 */ /* 0x180fe2000000120f */
[----:B------:R-:W-:Y:S01]  /*6b10*/  IMAD.MOV.U32 R27, RZ, RZ, 0x1 ;  /* 0x00000001ff1b7424 */ /* 0x000fe200078e00ff */
[----:B------:R-:W-:Y:S02]  /*6b20*/  SHF.R.U32.HI R7, RZ, R8, R15 ;  /* 0x00000008ff077219 */ /* 0x000fe4000001160f */
[----:B------:R-:W-:-:S03]  /*6b30*/  IADD3 R13, P0, RZ, -R22, RZ ;  /* 0x80000016ff0d7210 */ /* 0x000fc60007f1e0ff */
[----:B------:R-:W1:Y:S02]  /*6b40*/  LDC R12, c[0x0][0x618] ;  /* 0x00018600ff0c7b82 */ /* 0x000e640000000800 */
[----:B------:R-:W-:Y:S02]  /*6b50*/  IMAD.X R7, RZ, RZ, ~R7, P0 ;  /* 0x000000ffff077224 */ /* 0x000fe400000e0e07 */
[----:B------:R-:W-:-:S04]  /*6b60*/  IMAD.WIDE.U32 R10, R13, R24, R16 ;  /* 0x000000180d0a7225 */ /* 0x000fc800078e0010 */
[----:B------:R-:W2:Y:S01]  /*6b70*/  LDC R14, c[0x0][0x608] ;  /* 0x00018200ff0e7b82 */ /* 0x000ea20000000800 */
[----:B------:R-:W-:-:S04]  /*6b80*/  IMAD R8, R7, R24, RZ ;  /* 0x0000001807087224 */ /* 0x000fc800078e02ff */
[----:B------:R-:W-:-:S03]  /*6b90*/  IMAD R7, R13, R25, R8 ;  /* 0x000000190d077224 */ /* 0x000fc600078e0208 */
[----:B------:R-:W3:Y:S01]  /*6ba0*/  LDC R28, c[0x0][0x658] ;  /* 0x00019600ff1c7b82 */ /* 0x000ee20000000800 */
[----:B------:R-:W-:Y:S01]  /*6bb0*/  IMAD.IADD R7, R11, 0x1, R7 ;  /* 0x000000010b077824 */ /* 0x000fe200078e0207 */
[----:B0-----:R-:W-:Y:S01]  /*6bc0*/  ISETP.NE.U32.AND P0, PT, R30, RZ, PT ;  /* 0x000000ff1e00720c */ /* 0x001fe20003f05070 */
[----:B------:R-:W-:-:S03]  /*6bd0*/  IMAD.MOV.U32 R11, RZ, RZ, -0x1 ;  /* 0xffffffffff0b7424 */ /* 0x000fc600078e00ff */
        /* <DEDUP_REMOVED lines=8> */
[-C--:B---3--:R-:W-:Y:S02]  /*6c60*/  SHF.L.U32 R10, R11, R28.reuse, RZ ;  /* 0x0000001c0b0a7219 */ /* 0x088fe400000006ff */
[--C-:B------:R-:W-:Y:S02]  /*6c70*/  SHF.R.U64 R26, R24, R28, R7.reuse ;  /* 0x0000001c181a7219 */ /* 0x100fe40000001207 */
[----:B------:R-:W-:Y:S02]  /*6c80*/  LOP3.LUT R29, RZ, R10, RZ, 0x33, !PT ;  /* 0x0000000aff1d7212 */ /* 0x000fe400078e33ff */
[----:B------:R-:W-:Y:S01]  /*6c90*/  SHF.R.U32.HI R11, RZ, R28, R7 ;  /* 0x0000001cff0b7219 */ /* 0x000fe20000011607 */
[----:B------:R-:W3:Y:S01]  /*6ca0*/  LDC R32, c[0x0][0x610] ;  /* 0x00018400ff207b82 */ /* 0x000ee20000000800 */
[----:B------:R-:W-:Y:S01]  /*6cb0*/  IMAD.MOV.U32 R10, RZ, RZ, R26 ;  /* 0x000000ffff0a7224 */ /* 0x000fe200078e001a */
[----:B------:R-:W-:Y:S06]  /*6cc0*/  @!P0 BRA `(.L_x_167) ;  /* 0x0000000000288947 */ /* 0x000fec0003800000 */
        /* <DEDUP_REMOVED lines=10> */
.L_x_167:
[----:B------:R-:W-:Y:S02]  /*6d70*/  ISETP.NE.AND P0, PT, R2, 0x1, PT ;  /* 0x000000010200780c */ /* 0x000fe40003f05270 */
[----:B-1----:R-:W-:Y:S01]  /*6d80*/  SHF.R.U64 R8, R10, R8, R11 ;  /* 0x000000080a087219 */ /* 0x002fe2000000120b */
[----:B0-----:R-:W-:Y:S01]  /*6d90*/  VIADD R11, R21, 0xffffffff ;  /* 0xffffffff150b7836 */ /* 0x001fe20000000000 */
[----:B------:R-:W-:Y:S02]  /*6da0*/  SHF.L.U32 R27, R27, R28, RZ ;  /* 0x0000001c1b1b7219 */ /* 0x000fe400000006ff */
[----:B------:R-:W-:Y:S01]  /*6db0*/  LOP3.LUT R5, R24, R29, RZ, 0xc0, !PT ;  /* 0x0000001d18057212 */ /* 0x000fe200078ec0ff */
[----:B------:R-:W-:-:S04]  /*6dc0*/  IMAD.MOV R7, RZ, RZ, -R8 ;  /* 0x000000ffff077224 */ /* 0x000fc800078e0a08 */
[----:B------:R-:W-:Y:S02]  /*6dd0*/  IMAD R5, R27, R8, R5 ;  /* 0x000000081b057224 */ /* 0x000fe400078e0205 */
[----:B------:R-:W-:Y:S01]  /*6de0*/  @P0 IMAD R6, R9, R23, R4 ;  /* 0x0000001709060224 */ /* 0x000fe200078e0204 */
[----:B------:R-:W-:Y:S01]  /*6df0*/  LOP3.LUT R9, R20, R11, RZ, 0xc0, !PT ;  /* 0x0000000b14097212 */ /* 0x000fe200078ec0ff */
[----:B--2---:R-:W-:Y:S02]  /*6e00*/  IMAD R4, R7, R25, R26 ;  /* 0x0000001907047224 */ /* 0x004fe400078e021a */
[----:B---3--:R-:W-:Y:S02]  /*6e10*/  IMAD R6, R5, R32, R6 ;  /* 0x0000002005067224 */ /* 0x008fe400078e0206 */
[----:B------:R-:W-:Y:S02]  /*6e20*/  IMAD R5, R4, R21, R9 ;  /* 0x0000001504057224 */ /* 0x000fe400078e0209 */
[----:B------:R-:W-:-:S02]  /*6e30*/  IMAD.MOV.U32 R8, RZ, RZ, 0x1 ;  /* 0x00000001ff087424 */ /* 0x000fc400078e00ff */
[----:B------:R-:W-:Y:S01]  /*6e40*/  IMAD.MOV.U32 R7, RZ, RZ, R22 ;  /* 0x000000ffff077224 */ /* 0x000fe200078e0016 */
[----:B------:R-:W-:Y:S02]  /*6e50*/  SEL R21, R5, R6, !P0 ;  /* 0x0000000605157207 */ /* 0x000fe40004000000 */
[----:B------:R-:W-:-:S07]  /*6e60*/  SEL R20, R6, R5, !P0 ;  /* 0x0000000506147207 */ /* 0x000fce0004000000 */
.L_x_165:
[----:B------:R-:W-:-:S08]  /*6e70*/  NOP ;  /* 0x0000000000007918 */ /* 0x000fd00000000000 */
[----:B------:R-:W0:-:S00]  /*6e80*/  USETMAXREG.DEALLOC.CTAPOOL 0x28 ;  /* 0x00000028000079c8 */ /* 0x000e0000080e0500 */
[----:B0-----:R-:W-:-:S13]  /*6e90*/  ISETP.NE.AND P0, PT, R3, RZ, PT ;  /* 0x000000ff0300720c */ /* 0x001fda0003f05270 */
[----:B------:R-:W-:Y:S05]  /*6ea0*/  @P0 EXIT ;  /* 0x000000000000094d */ /* 0x000fea0003800000 */
[----:B------:R-:W-:Y:S01]  /*6eb0*/  LOP3.LUT P0, RZ, R8, 0xff, RZ, 0xc0, !PT ;  /* 0x000000ff08ff7812 */ /* 0x000fe2000780c0ff */
[----:B------:R-:W-:Y:S02]  /*6ec0*/  IMAD.MOV.U32 R3, RZ, RZ, 0x1 ;  /* 0x00000001ff037424 */ /* 0x000fe400078e00ff */
[----:B------:R-:W-:-:S10]  /*6ed0*/  IMAD.MOV.U32 R8, RZ, RZ, RZ ;  /* 0x000000ffff087224 */ /* 0x000fd400078e00ff */
[----:B------:R-:W-:Y:S05]  /*6ee0*/  @!P0 BRA `(.L_x_168) ;  /* 0x0000000c00308947 */ /* 0x000fea0003800000 */
[----:B------:R-:W0:Y:S01]  /*6ef0*/  LDC R3, c[0x0][0x28c] ;  /* 0x0000a300ff037b82 */ /* 0x000e220000000800 */
[----:B------:R-:W1:Y:S01]  /*6f00*/  S2R R13, SR_CgaCtaId ;  /* 0x00000000000d7919 */ /* 0x000e620000008800 */
[----:B------:R-:W-:Y:S01]  /*6f10*/  ULDC UR5, c[0x0][0x658] ;  /* 0x0001960000057ab9 */ /* 0x000fe20000000800 */
[----:B------:R-:W-:Y:S01]  /*6f20*/  UMOV UR6, 0xffffffff ;  /* 0xffffffff00067882 */ /* 0x000fe20000000000 */
[----:B------:R-:W-:Y:S01]  /*6f30*/  BSSY B0, `(.L_x_168) ;  /* 0x00000c7000007945 */ /* 0x000fe20003800000 */
[----:B------:R-:W-:Y:S01]  /*6f40*/  USHF.L.U32 UR6, UR6, UR5, URZ ;  /* 0x0000000506067299 */ /* 0x000fe2000800063f */
[----:B------:R-:W-:Y:S01]  /*6f50*/  IMAD.MOV.U32 R10, RZ, RZ, 0x1 ;  /* 0x00000001ff0a7424 */ /* 0x000fe200078e00ff */
[----:B------:R-:W-:Y:S01]  /*6f60*/  LOP3.LUT R9, R18, 0x2, RZ, 0xfc, !PT ;  /* 0x0000000212097812 */ /* 0x000fe200078efcff */
[----:B------:R-:W-:Y:S01]  /*6f70*/  IMAD.MOV.U32 R8, RZ, RZ, RZ ;  /* 0x000000ffff087224 */ /* 0x000fe200078e00ff */
[----:B------:R-:W-:Y:S01]  /*6f80*/  ULDC UR4, c[0x0][0x600] ;  /* 0x0001800000047ab9 */ /* 0x000fe20000000800 */
[----:B------:R-:W-:Y:S01]  /*6f90*/  UMOV UR7, 0x1 ;  /* 0x0000000100077882 */ /* 0x000fe20000000000 */
[----:B------:R-:W-:-:S02]  /*6fa0*/  UIADD3 UR15, UR4, -0x1, URZ ;  /* 0xffffffff040f7890 */ /* 0x000fc4000fffe03f */
[----:B------:R-:W-:Y:S02]  /*6fb0*/  USHF.L.U32 UR17, UR7, UR5, URZ ;  /* 0x0000000507117299 */ /* 0x000fe4000800063f */
[----:B------:R-:W-:Y:S01]  /*6fc0*/  ULOP3.LUT UR16, URZ, UR6, URZ, 0x33, !UPT ;  /* 0x000000063f107292 */ /* 0x000fe2000f8e333f */
[----:B------:R-:W-:Y:S01]  /*6fd0*/  ULDC.64 UR20, c[0x0][0x198] ;  /* 0x0000660000147ab9 */ /* 0x000fe20000000a00 */
[----:B0-----:R-:W-:-:S05]  /*6fe0*/  VIADD R3, R3, 0x3f ;  /* 0x0000003f03037836 */ /* 0x001fca0000000000 */
[----:B------:R-:W-:-:S04]  /*6ff0*/  SHF.R.S32.HI R4, RZ, 0x1f, R3 ;  /* 0x0000001fff047819 */ /* 0x000fc80000011403 */
[----:B------:R-:W-:Y:S01]  /*7000*/  LEA.HI R4, R4, R3, RZ, 0x6 ;  /* 0x0000000304047211 */ /* 0x000fe200078f30ff */
[C---:B-1----:R-:W-:Y:S02]  /*7010*/  IMAD.SHL.U32 R12, R13.reuse, 0x20, RZ ;  /* 0x000000200d0c7824 */ /* 0x042fe400078e00ff */
[----:B------:R-:W-:Y:S01]  /*7020*/  IMAD.SHL.U32 R13, R13, 0x800, RZ ;  /* 0x000008000d0d7824 */ /* 0x000fe200078e00ff */
[----:B------:R-:W-:Y:S01]  /*7030*/  SHF.R.S32.HI R11, RZ, 0x6, R4 ;  /* 0x00000006ff0b7819 */ /* 0x000fe20000011404 */
[----:B------:R-:W-:Y:S01]  /*7040*/  IMAD.MOV.U32 R3, RZ, RZ, 0x1 ;  /* 0x00000001ff037424 */ /* 0x000fe200078e00ff */
[----:B------:R-:W-:Y:S02]  /*7050*/  LOP3.LUT R12, R12, 0x60, RZ, 0xc0, !PT ;  /* 0x000000600c0c7812 */ /* 0x000fe400078ec0ff */
[----:B------:R-:W-:Y:S01]  /*7060*/  LOP3.LUT R13, R13, 0x1800, RZ, 0xc0, !PT ;  /* 0x000018000d0d7812 */ /* 0x000fe200078ec0ff */
[----:B------:R-:W-:-:S07]  /*7070*/  VIADD R19, R11, 0x1 ;  /* 0x000000010b137836 */ /* 0x000fce0000000000 */
.L_x_179:
[----:B------:R-:W-:-:S03]  /*7080*/  UMOV UR4, 0xffffffff ;  /* 0xffffffff00047882 */ /* 0x000fc60000000000 */
[----:B------:R-:W-:Y:S05]  /*7090*/  BRA.DIV UR4, `(.L_x_169) ;  /* 0x0000001204187947 */ /* 0x000fea000b800000 */
[----:B------:R-:W-:-:S13]  /*70a0*/  ELECT P6, URZ, PT ;  /* 0x00000000003f782f */ /* 0x000fda00038c0000 */
.L_x_193:
[----:B------:R-:W0:Y:S01]  /*70b0*/  LDC R4, c[0x0][0x28c] ;  /* 0x0000a300ff047b82 */ /* 0x000e220000000800 */
[----:B------:R-:W-:Y:S01]  /*70c0*/  BSSY B1, `(.L_x_170) ;  /* 0x0000038000017945 */ /* 0x000fe20003800000 */
[----:B0-----:R-:W-:-:S13]  /*70d0*/  ISETP.LT.OR P6, PT, R4, 0x1, !P6 ;  /* 0x000000010400780c */ /* 0x001fda00077c1670 */
[----:B------:R-:W-:Y:S05]  /*70e0*/  @P6 BRA `(.L_x_171) ;  /* 0x0000000000d46947 */ /* 0x000fea0003800000 */
[----:B------:R-:W-:Y:S02]  /*70f0*/  IMAD.SHL.U32 R20, R20, 0x80, RZ ;  /* 0x0000008014147824 */ /* 0x000fe400078e00ff */
[----:B------:R-:W-:Y:S02]  /*7100*/  IMAD R21, R21, 0x80, R12 ;  /* 0x0000008015157824 */ /* 0x000fe400078e020c */
[----:B------:R-:W-:Y:S02]  /*7110*/  IMAD.MOV.U32 R22, RZ, RZ, RZ ;  /* 0x000000ffff167224 */ /* 0x000fe400078e00ff */
[----:B------:R-:W-:Y:S02]  /*7120*/  IMAD.MOV.U32 R4, RZ, RZ, R19 ;  /* 0x000000ffff047224 */ /* 0x000fe400078e0013 */
[----:B------:R-:W-:Y:S02]  /*7130*/  IMAD.MOV.U32 R5, RZ, RZ, R3 ;  /* 0x000000ffff057224 */ /* 0x000fe400078e0003 */
[----:B------:R-:W-:-:S07]  /*7140*/  IMAD.MOV.U32 R6, RZ, RZ, R8 ;  /* 0x000000ffff067224 */ /* 0x000fce00078e0008 */
.L_x_174:
[----:B------:R-:W0:Y:S01]  /*7150*/  S2R R15, SR_CgaCtaId ;  /* 0x00000000000f7919 */ /* 0x000e220000008800 */
[----:B------:R-:W-:Y:S02]  /*7160*/  MOV R14, 0x400 ;  /* 0x00000400000e7802 */ /* 0x000fe40000000f00 */
[----:B------:R-:W-:Y:S02]  /*7170*/  ISETP.NE.AND P1, PT, R0, RZ, PT ;  /* 0x000000ff0000720c */ /* 0x000fe40003f25270 */
[----:B0-----:R-:W-:Y:S02]  /*7180*/  LEA R25, R15, R14, 0x18 ;  /* 0x0000000e0f197211 */ /* 0x001fe400078ec0ff */
[----:B------:R-:W-:-:S09]  /*7190*/  SHF.L.U32 R14, R5, 0x1f, RZ ;  /* 0x0000001f050e7819 */ /* 0x000fd200000006ff */
[----:B------:R-:W0:Y:S01]  /*71a0*/  @!P1 LDC R15, c[0x0][0x500] ;  /* 0x00014000ff0f9b82 */ /* 0x000e220000000800 */
[----:B------:R-:W-:-:S04]  /*71b0*/  IMAD R23, R6, 0x8, R25 ;  /* 0x0000000806177824 */ /* 0x000fc800078e0219 */
[----:B------:R-:W1:Y:S02]  /*71c0*/  SYNCS.PHASECHK.TRANS64.TRYWAIT P0, [R23+URZ+0x38], R14 ;  /* 0x0000380e170075a7 */ /* 0x000e64000800017f */
[----:B-1----:R-:W-:Y:S05]  /*71d0*/  @!P0 BRA `(.L_x_172) ;  /* 0x0000000c00e88947 */ /* 0x002fea0003800000 */
.L_x_194:
[----:B-1----:R-:W-:Y:S01]  /*71e0*/  PRMT R14, R9, 0x9910, RZ ;  /* 0x00009910090e7816 */ /* 0x002fe200000000ff */
[----:B0-----:R0:W-:Y:S03]  /*71f0*/  @!P1 SYNCS.ARRIVE.TRANS64 RZ, [R23+URZ], R15 ;  /* 0x0000000f17ff99a7 */ /* 0x0011e6000800003f */
[----:B------:R-:W-:-:S13]  /*7200*/  ISETP.NE.AND P0, PT, R14, 0x2, PT ;  /* 0x000000020e00780c */ /* 0x000fda0003f05270 */
[----:B0-----:R-:W-:Y:S05]  /*7210*/  @P0 BRA `(.L_x_173) ;  /* 0x0000000000040947 */ /* 0x001fea0003800000 */
[----:B------:R-:W-:Y:S01]  /*7220*/  BPT.TRAP 0x1 ;  /* 0x000000040000795c */ /* 0x000fe20000300000 */
.L_x_173:
[C---:B------:R-:W-:Y:S01]  /*7230*/  IMAD R14, R6.reuse, 0x2000, R13 ;  /* 0x00002000060e7824 */ /* 0x040fe200078e020d */
[----:B------:R-:W-:Y:S01]  /*7240*/  R2UR UR9, R23 ;  /* 0x00000000170972ca */ /* 0x000fe200000e0000 */
[--C-:B------:R-:W-:Y:S01]  /*7250*/  IMAD R15, R6, 0x4000, R25.reuse ;  /* 0x00004000060f7824 */ /* 0x100fe200078e0219 */
[----:B------:R-:W-:Y:S01]  /*7260*/  UIADD3 UR4, UP0, UR20, 0xf0, URZ ;  /* 0x000000f014047890 */ /* 0x000fe2000ff1e03f */
[----:B------:R-:W-:Y:S01]  /*7270*/  IMAD R14, R14, 0x2, R25 ;  /* 0x000000020e0e7824 */ /* 0x000fe200078e0219 */
[----:B------:R-:W-:Y:S01]  /*7280*/  R2UR UR11, R20 ;  /* 0x00000000140b72ca */ /* 0x000fe200000e0000 */
[----:B------:R-:W-:Y:S01]  /*7290*/  VIADD R4, R4, 0xffffffff ;  /* 0xffffffff04047836 */ /* 0x000fe20000000000 */
[----:B------:R-:W-:Y:S01]  /*72a0*/  R2UR UR5, R15 ;  /* 0x000000000f0572ca */ /* 0x000fe200000e0000 */
[----:B------:R-:W-:Y:S01]  /*72b0*/  UIADD3 UR22, UP1, UR20, 0x1f0, URZ ;  /* 0x000001f014167890 */ /* 0x000fe2000ff3e03f */
[----:B------:R-:W-:Y:S01]  /*72c0*/  R2UR UR8, R14 ;  /* 0x000000000e0872ca */ /* 0x000fe200000e0000 */
[----:B------:R-:W-:Y:S01]  /*72d0*/  VIADD R6, R6, 0x1 ;  /* 0x0000000106067836 */ /* 0x000fe20000000000 */
[----:B------:R-:W-:Y:S01]  /*72e0*/  R2UR UR10, R22 ;  /* 0x00000000160a72ca */ /* 0x000fe200000e0000 */
[----:B------:R-:W-:Y:S01]  /*72f0*/  UIADD3.X UR23, URZ, UR21, URZ, UP1, !UPT ;  /* 0x000000153f177290 */ /* 0x000fe20008ffe43f */
[----:B------:R-:W-:Y:S01]  /*7300*/  R2UR UR12, R7 ;  /* 0x00000000070c72ca */ /* 0x000fe200000e0000 */
[----:B------:R-:W-:Y:S01]  /*7310*/  UMOV UR6, 0x0 ;  /* 0x0000000000067882 */ /* 0x000fe20000000000 */
[----:B------:R-:W-:Y:S01]  /*7320*/  R2UR UR18, R21 ;  /* 0x00000000151272ca */ /* 0x000fe200000e0000 */
[----:B------:R-:W-:Y:S01]  /*7330*/  UMOV UR7, 0x10000000 ;  /* 0x1000000000077882 */ /* 0x000fe20000000000 */
[----:B------:R-:W-:Y:S01]  /*7340*/  ISETP.GT.AND P1, PT, R4, 0x1, PT ;  /* 0x000000010400780c */ /* 0x000fe20003f24270 */
[----:B------:R-:W-:Y:S01]  /*7350*/  UMOV UR19, 0xf0000 ;  /* 0x000f000000137882 */ /* 0x000fe20000000000 */
[----:B------:R-:W-:Y:S01]  /*7360*/  ISETP.NE.AND P0, PT, R6, 0x7, PT ;  /* 0x000000070600780c */ /* 0x000fe20003f05270 */
[----:B------:R-:W-:Y:S01]  /*7370*/  UIADD3 UR13, UR5, 0x180, URZ ;  /* 0x00000180050d7890 */ /* 0x000fe2000fffe03f */
[----:B------:R-:W-:Y:S01]  /*7380*/  VIADD R22, R22, 0x40 ;  /* 0x0000004016167836 */ /* 0x000fe20000000000 */
[----:B------:R-:W-:Y:S01]  /*7390*/  UIADD3.X UR5, URZ, UR21, URZ, UP0, !UPT ;  /* 0x000000153f057290 */ /* 0x000fe200087fe43f */
[----:B------:R-:W-:Y:S01]  /*73a0*/  SEL R14, RZ, 0x1, P0 ;  /* 0x00000001ff0e7807 */ /* 0x000fe20000000000 */
[----:B------:R-:W-:Y:S01]  /*73b0*/  UIADD3 UR14, UR8, 0x1c180, URZ ;  /* 0x0001c180080e7890 */ /* 0x000fe2000fffe03f */
[----:B------:R-:W-:-:S02]  /*73c0*/  SEL R6, R6, RZ, P0 ;  /* 0x000000ff06067207 */ /* 0x000fc40000000000 */
[----:B------:R-:W-:Y:S01]  /*73d0*/  UMOV UR8, UR13 ;  /* 0x0000000d00087c82 */ /* 0x000fe20008000000 */
[----:B------:R-:W-:-:S03]  /*73e0*/  LOP3.LUT R5, R5, R14, RZ, 0x3c, !PT ;  /* 0x0000000e05057212 */ /* 0x000fc600078e3cff */
[----:B------:R0:W-:Y:S02]  /*73f0*/  UTMALDG.3D [UR8], [UR4], desc[UR6] ;  /* 0x00000608040075b4 */ /* 0x0001e40008011000 */
[----:B0-----:R-:W-:Y:S01]  /*7400*/  UMOV UR8, UR14 ;  /* 0x0000000e00087c82 */ /* 0x001fe20008000000 */
[----:B------:R-:W-:Y:S02]  /*7410*/  UMOV UR11, UR18 ;  /* 0x00000012000b7c82 */ /* 0x000fe40008000000 */
[----:B------:R0:W-:Y:S02]  /*7420*/  UTMALDG.3D.MULTICAST [UR8], [UR22], UR19, desc[UR6] ;  /* 0x00000608160073b4 */ /* 0x0001e40008011813 */
[----:B0-----:R-:W-:Y:S05]  /*7430*/  @P1 BRA `(.L_x_174) ;  /* 0xfffffffc00441947 */ /* 0x001fea000383ffff */
.L_x_171:
[----:B------:R-:W-:Y:S05]  /*7440*/  BSYNC B1 ;  /* 0x0000000000017941 */ /* 0x000fea0003800000 */
.L_x_170:
[----:B------:R-:W-:Y:S01]  /*7450*/  LOP3.LUT P1, RZ, R10, 0xff, RZ, 0xc0, !PT ;  /* 0x000000ff0aff7812 */ /* 0x000fe2000782c0ff */
[C---:B------:R-:W-:Y:S01]  /*7460*/  IMAD.IADD R15, R11.reuse, 0x1, R8 ;  /* 0x000000010b0f7824 */ /* 0x040fe200078e0208 */
[----:B------:R-:W-:Y:S01]  /*7470*/  ULDC.64 UR4, c[0x0][0x650] ;  /* 0x0001940000047ab9 */ /* 0x000fe20000000a00 */
[----:B------:R-:W-:Y:S01]  /*7480*/  ISETP.GE.U32.AND P2, PT, R11, 0x7, PT ;  /* 0x000000070b00780c */ /* 0x000fe20003f46070 */
[----:B------:R-:W-:Y:S01]  /*7490*/  BSSY B1, `(.L_x_175) ;  /* 0x000006e000017945 */ /* 0x000fe20003800000 */
[C---:B------:R-:W-:Y:S01]  /*74a0*/  IMAD.WIDE.U32 R4, R15.reuse, 0x24924925, RZ ;  /* 0x249249250f047825 */ /* 0x040fe200078e00ff */
[----:B------:R-:W-:Y:S02]  /*74b0*/  ISETP.GT.U32.AND P0, PT, R15, 0x6, PT ;  /* 0x000000060f00780c */ /* 0x000fe40003f04070 */
[----:B------:R-:W-:Y:S01]  /*74c0*/  PRMT R10, RZ, 0x7610, R10 ;  /* 0x00007610ff0a7816 */ /* 0x000fe2000000000a */
[----:B------:R-:W-:Y:S01]  /*74d0*/  IMAD.MOV.U32 R20, RZ, RZ, -0x1 ;  /* 0xffffffffff147424 */ /* 0x000fe200078e00ff */
[----:B------:R-:W-:Y:S01]  /*74e0*/  ISETP.LT.U32.AND P0, PT, R11, 0x7, P0 ;  /* 0x000000070b00780c */ /* 0x000fe20000701070 */
[----:B------:R-:W-:-:S02]  /*74f0*/  IMAD.MOV.U32 R21, RZ, RZ, -0x1 ;  /* 0xffffffffff157424 */ /* 0x000fc400078e00ff */
[----:B------:R-:W0:Y:S01]  /*7500*/  @P1 S2R R7, SR_CgaCtaId ;  /* 0x0000000000071919 */ /* 0x000e220000008800 */
[----:B------:R-:W-:Y:S02]  /*7510*/  SEL R4, RZ, 0x1, !P0 ;  /* 0x00000001ff047807 */ /* 0x000fe40004000000 */
[----:B------:R-:W-:Y:S02]  /*7520*/  IADD3 R16, P0, R16, UR36, RZ ;  /* 0x0000002410107c10 */ /* 0x000fe4000ff1e0ff */
[----:B------:R-:W-:Y:S02]  /*7530*/  @P1 MOV R6, 0x400 ;  /* 0x0000040000061802 */ /* 0x000fe40000000f00 */
[----:B------:R-:W-:Y:S02]  /*7540*/  IADD3.X R17, R17, UR42, RZ, P0, !PT ;  /* 0x0000002a11117c10 */ /* 0x000fe400087fe4ff */
[----:B------:R-:W-:Y:S02]  /*7550*/  ISETP.GE.U32.AND P0, PT, R16, UR4, PT ;  /* 0x0000000410007c0c */ /* 0x000fe4000bf06070 */
[----:B------:R-:W-:-:S02]  /*7560*/  LOP3.LUT R3, R3, R4, RZ, 0x3c, !PT ;  /* 0x0000000403037212 */ /* 0x000fc400078e3cff */
[----:B------:R-:W-:Y:S02]  /*7570*/  ISETP.GE.U32.AND.EX P0, PT, R17, UR5, PT, P0 ;  /* 0x0000000511007c0c */ /* 0x000fe4000bf06100 */
[----:B------:R-:W-:Y:S02]  /*7580*/  PRMT R4, RZ, 0x7610, R4 ;  /* 0x00007610ff047816 */ /* 0x000fe40000000004 */
[----:B0-----:R-:W-:Y:S01]  /*7590*/  @P1 LEA R6, R7, R6, 0x18 ;  /* 0x0000000607061211 */ /* 0x001fe200078ec0ff */
[----:B------:R-:W-:-:S03]  /*75a0*/  IMAD.IADD R7, R15, 0x1, -R5 ;  /* 0x000000010f077824 */ /* 0x000fc600078e0a05 */
[----:B------:R0:W-:Y:S02]  /*75b0*/  @P1 SYNCS.ARRIVE.TRANS64.A1T0 RZ, [R6+URZ+0x88], RZ ;  /* 0x000088ff06ff19a7 */ /* 0x0001e4000810003f */
[----:B------:R-:W-:-:S04]  /*75c0*/  LEA.HI R7, R7, R5, RZ, 0x1f ;  /* 0x0000000507077211 */ /* 0x000fc800078ff8ff */
[----:B------:R-:W-:Y:S01]  /*75d0*/  SHF.R.U32.HI R8, RZ, 0x2, R7 ;  /* 0x00000002ff087819 */ /* 0x000fe20000011607 */
[----:B------:R-:W-:-:S03]  /*75e0*/  IMAD.MOV.U32 R7, RZ, RZ, -0x1 ;  /* 0xffffffffff077424 */ /* 0x000fc600078e00ff */
[----:B------:R-:W-:Y:S01]  /*75f0*/  @P2 LOP3.LUT R3, R3, 0x1, R8, 0x78, !PT ;  /* 0x0000000103032812 */ /* 0x000fe200078e7808 */
[----:B------:R-:W-:Y:S01]  /*7600*/  IMAD R8, R8, -0x7, R15 ;  /* 0xfffffff908087824 */ /* 0x000fe200078e020f */
[----:B0-----:R-:W-:Y:S06]  /*7610*/  @P0 BRA `(.L_x_176) ;  /* 0x0000000400540947 */ /* 0x001fec0003800000 */
[----:B------:R-:W0:Y:S01]  /*7620*/  S2R R15, SR_CTAID.X ;  /* 0x00000000000f7919 */ /* 0x000e220000002500 */
[----:B------:R-:W-:Y:S01]  /*7630*/  ULDC.64 UR4, c[0x0][0x628] ;  /* 0x00018a0000047ab9 */ /* 0x000fe20000000a00 */
[----:B------:R-:W-:Y:S01]  /*7640*/  ULDC UR7, c[0x0][0x630] ;  /* 0x00018c0000077ab9 */ /* 0x000fe20000000800 */
[----:B------:R-:W-:Y:S01]  /*7650*/  ISETP.NE.U32.AND P0, PT, RZ, UR4, PT ;  /* 0x00000004ff007c0c */ /* 0x000fe2000bf05070 */
[----:B------:R-:W1:Y:S01]  /*7660*/  S2R R20, SR_CTAID.Y ;  /* 0x0000000000147919 */ /* 0x000e620000002600 */
[----:B------:R-:W-:Y:S01]  /*7670*/  ULDC UR8, c[0x0][0x150] ;  /* 0x0000540000087ab9 */ /* 0x000fe20000000800 */
[----:B------:R-:W-:Y:S01]  /*7680*/  IMAD.MOV.U32 R4, RZ, RZ, R16 ;  /* 0x000000ffff047224 */ /* 0x000fe200078e0010 */
[----:B------:R-:W-:Y:S01]  /*7690*/  ISETP.NE.AND.EX P0, PT, RZ, UR5, PT, P0 ;  /* 0x00000005ff007c0c */ /* 0x000fe2000bf05300 */
[----:B------:R-:W-:Y:S01]  /*76a0*/  IMAD.MOV.U32 R5, RZ, RZ, R17 ;  /* 0x000000ffff057224 */ /* 0x000fe200078e0011 */
[----:B0-----:R-:W-:-:S11]  /*76b0*/  I2FP.F32.U32 R22, R15 ;  /* 0x0000000f00167245 */ /* 0x001fd60000201000 */
[----:B------:R-:W-:Y:S05]  /*76c0*/  @!P0 BRA `(.L_x_177) ;  /* 0x0000000000288947 */ /* 0x000fea0003800000 */
[----:B------:R-:W-:Y:S02]  /*76d0*/  ULDC UR6, c[0x0][0x634] ;  /* 0x00018d0000067ab9 */ /* 0x000fe40000000800 */
[----:B------:R-:W-:-:S05]  /*76e0*/  IADD3 R5, P0, R16, UR6, RZ ;  /* 0x0000000610057c10 */ /* 0x000fca000ff1e0ff */
[----:B------:R-:W-:-:S04]  /*76f0*/  IMAD.X R21, RZ, RZ, R17, P0 ;  /* 0x000000ffff157224 */ /* 0x000fc800000e0611 */
[----:B------:R-:W-:-:S04]  /*7700*/  IMAD.WIDE.U32 R6, R21, UR4, RZ ;  /* 0x0000000415067c25 */ /* 0x000fc8000f8e00ff */
[----:B------:R-:W-:-:S04]  /*7710*/  IMAD.WIDE.U32 R6, P0, R5, UR5, R6 ;  /* 0x0000000505067c25 */ /* 0x000fc8000f800006 */
[----:B------:R-:W-:-:S04]  /*7720*/  IMAD.WIDE.U32 R4, R5, UR4, RZ ;  /* 0x0000000405047c25 */ /* 0x000fc8000f8e00ff */
[----:B------:R-:W-:Y:S01]  /*7730*/  IMAD.MOV.U32 R4, RZ, RZ, R7 ;  /* 0x000000ffff047224 */ /* 0x000fe200078e0007 */
[----:B------:R-:W-:Y:S01]  /*7740*/  IADD3 RZ, P1, R5, R6, RZ ;  /* 0x0000000605ff7210 */ /* 0x000fe20007f3e0ff */
[----:B------:R-:W-:-:S04]  /*7750*/  IMAD.X R5, RZ, RZ, RZ, P0 ;  /* 0x000000ffff057224 */ /* 0x000fc800000e06ff */
[----:B------:R-:W-:-:S08]  /*7760*/  IMAD.WIDE.U32.X R4, R21, UR5, R4, P1 ;  /* 0x0000000515047c25 */ /* 0x000fd000088e0404 */
.L_x_177:
[--C-:B------:R-:W-:Y:S01]  /*7770*/  SHF.R.U64 R14, R4, UR7, R5.reuse ;  /* 0x00000007040e7c19 */ /* 0x100fe20008001205 */
[----:B------:R-:W-:Y:S01]  /*7780*/  FMUL R22, R22, UR8 ;  /* 0x0000000816167c20 */ /* 0x000fe20008400000 */
[----:B------:R-:W-:Y:S01]  /*7790*/  SHF.R.U32.HI R4, RZ, UR7, R5 ;  /* 0x00000007ff047c19 */ /* 0x000fe20008011605 */
[----:B------:R-:W0:Y:S01]  /*77a0*/  LDC R6, c[0x0][0x144] ;  /* 0x00005100ff067b82 */ /* 0x000e220000000800 */
[----:B------:R-:W-:Y:S01]  /*77b0*/  IADD3 R5, P0, RZ, -R14, RZ ;  /* 0x8000000eff057210 */ /* 0x000fe20007f1e0ff */
[----:B------:R-:W-:Y:S01]  /*77c0*/  ULDC UR6, c[0x0][0x154] ;  /* 0x0000550000067ab9 */ /* 0x000fe20000000800 */
[----:B-1----:R-:W-:Y:S01]  /*77d0*/  I2FP.F32.U32 R7, R20 ;  /* 0x0000001400077245 */ /* 0x002fe20000201000 */
[----:B------:R-:W1:Y:S01]  /*77e0*/  F2I.U32.TRUNC.NTZ R22, R22 ;  /* 0x0000001600167305 */ /* 0x000e62000020f000 */
[----:B------:R-:W-:Y:S01]  /*77f0*/  ULDC.64 UR4, c[0x0][0x620] ;  /* 0x0001880000047ab9 */ /* 0x000fe20000000a00 */
[----:B------:R-:W-:Y:S01]  /*7800*/  IMAD.X R4, RZ, RZ, ~R4, P0 ;  /* 0x000000ffff047224 */ /* 0x000fe200000e0e04 */
[----:B------:R-:W-:Y:S01]  /*7810*/  ISETP.NE.AND P2, PT, R2, 0x1, PT ;  /* 0x000000010200780c */ /* 0x000fe20003f45270 */
[----:B------:R-:W-:Y:S01]  /*7820*/  FMUL R23, R7, UR6 ;  /* 0x0000000607177c20 */ /* 0x000fe20008400000 */
[----:B------:R-:W2:Y:S01]  /*7830*/  LDC R25, c[0x0][0x148] ;  /* 0x00005200ff197b82 */ /* 0x000ea20000000800 */
[----:B------:R-:W-:Y:S01]  /*7840*/  IMAD R4, R4, UR4, RZ ;  /* 0x0000000404047c24 */ /* 0x000fe2000f8e02ff */
[----:B------:R-:W-:-:S02]  /*7850*/  ULDC.64 UR6, c[0x0][0x640] ;  /* 0x0001900000067ab9 */ /* 0x000fc40000000a00 */
[----:B------:R-:W-:Y:S01]  /*7860*/  ISETP.NE.U32.AND P0, PT, RZ, UR6, PT ;  /* 0x00000006ff007c0c */ /* 0x000fe2000bf05070 */
[----:B------:R-:W3:Y:S01]  /*7870*/  F2I.U32.TRUNC.NTZ R23, R23 ;  /* 0x0000001700177305 */ /* 0x000ee2000020f000 */
[C---:B------:R-:W-:Y:S02]  /*7880*/  IMAD R7, R5.reuse, UR5, R4 ;  /* 0x0000000505077c24 */ /* 0x040fe4000f8e0204 */
[----:B------:R-:W-:Y:S01]  /*7890*/  IMAD.WIDE.U32 R4, R5, UR4, R16 ;  /* 0x0000000405047c25 */ /* 0x000fe2000f8e0010 */
[----:B------:R-:W-:Y:S01]  /*78a0*/  ULDC UR4, c[0x0][0x618] ;  /* 0x0001860000047ab9 */ /* 0x000fe20000000800 */
[----:B------:R-:W-:Y:S02]  /*78b0*/  ISETP.NE.AND.EX P0, PT, RZ, UR7, PT, P0 ;  /* 0x00000007ff007c0c */ /* 0x000fe4000bf05300 */
[----:B------:R-:W-:Y:S02]  /*78c0*/  IMAD.IADD R5, R5, 0x1, R7 ;  /* 0x0000000105057824 */ /* 0x000fe400078e0207 */
[----:B-1----:R-:W-:-:S03]  /*78d0*/  IMAD.MOV R22, RZ, RZ, -R22 ;  /* 0x000000ffff167224 */ /* 0x002fc600078e0a16 */
[----:B------:R-:W-:Y:S01]  /*78e0*/  SHF.R.U64 R21, R4, UR4, R5 ;  /* 0x0000000404157c19 */ /* 0x000fe20008001205 */
[----:B0-----:R-:W-:Y:S01]  /*78f0*/  IMAD R15, R6, R22, R15 ;  /* 0x00000016060f7224 */ /* 0x001fe200078e020f */
[----:B------:R-:W-:Y:S01]  /*7900*/  SHF.R.U32.HI R4, RZ, UR4, R5 ;  /* 0x00000004ff047c19 */ /* 0x000fe20008011605 */
[----:B------:R-:W-:Y:S01]  /*7910*/  ULDC UR4, c[0x0][0x608] ;  /* 0x0001820000047ab9 */ /* 0x000fe20000000800 */
[----:B---3--:R-:W-:Y:S02]  /*7920*/  IMAD.MOV R6, RZ, RZ, -R23 ;  /* 0x000000ffff067224 */ /* 0x008fe400078e0a17 */
[--C-:B------:R-:W-:Y:S02]  /*7930*/  SHF.R.U64 R22, R21, UR4, R4.reuse ;  /* 0x0000000415167c19 */ /* 0x100fe40008001204 */
[----:B------:R-:W-:Y:S01]  /*7940*/  SHF.R.U32.HI R5, RZ, UR4, R4 ;  /* 0x00000004ff057c19 */ /* 0x000fe20008011604 */
[----:B------:R-:W-:Y:S01]  /*7950*/  ULDC UR4, c[0x0][0x658] ;  /* 0x0001960000047ab9 */ /* 0x000fe20000000800 */
[----:B--2---:R-:W-:-:S02]  /*7960*/  @P2 IMAD R15, R25, R6, R20 ;  /* 0x00000006190f2224 */ /* 0x004fc400078e0214 */
[--C-:B------:R-:W-:Y:S02]  /*7970*/  SHF.R.U64 R20, R22, UR4, R5.reuse ;  /* 0x0000000416147c19 */ /* 0x100fe40008001205 */
[----:B------:R-:W-:-:S03]  /*7980*/  SHF.R.U32.HI R23, RZ, UR4, R5 ;  /* 0x00000004ff177c19 */ /* 0x000fc60008011605 */
[----:B------:R-:W-:Y:S02]  /*7990*/  IMAD.MOV.U32 R6, RZ, RZ, R20 ;  /* 0x000000ffff067224 */ /* 0x000fe400078e0014 */
[----:B------:R-:W-:Y:S01]  /*79a0*/  IMAD.MOV.U32 R5, RZ, RZ, R23 ;  /* 0x000000ffff057224 */ /* 0x000fe200078e0017 */
[----:B------:R-:W-:Y:S06]  /*79b0*/  @!P0 BRA `(.L_x_178) ;  /* 0x00000000002c8947 */ /* 0x000fec0003800000 */
        /* <DEDUP_REMOVED lines=9> */
[----:B------:R-:W-:-:S04]  /*7a50*/  IMAD.WIDE.U32.X R4, R23, UR7, R4, P1 ;  /* 0x0000000717047c25 */ /* 0x000fc800088e0404 */
[----:B------:R-:W-:-:S07]  /*7a60*/  IMAD.MOV.U32 R6, RZ, RZ, R4 ;  /* 0x000000ffff067224 */ /* 0x000fce00078e0004 */
.L_x_178:
[----:B------:R-:W-:Y:S01]  /*7a70*/  ULDC UR4, c[0x0][0x648] ;  /* 0x0001920000047ab9 */ /* 0x000fe20000000800 */
[----:B------:R-:W-:Y:S01]  /*7a80*/  LOP3.LUT R4, R22, UR16, RZ, 0xc0, !PT ;  /* 0x0000001016047c12 */ /* 0x000fe2000f8ec0ff */
[----:B------:R-:W-:Y:S01]  /*7a90*/  ULDC UR5, c[0x0][0x610] ;  /* 0x0001840000057ab9 */ /* 0x000fe20000000800 */
[----:B------:R-:W-:Y:S01]  /*7aa0*/  SHF.R.U64 R5, R6, UR4, R5 ;  /* 0x0000000406057c19 */ /* 0x000fe20008001205 */
[----:B------:R-:W-:Y:S01]  /*7ab0*/  ULDC UR4, c[0x0][0x638] ;  /* 0x00018e0000047ab9 */ /* 0x000fe20000000800 */
[----:B------:R-:W-:-:S03]  /*7ac0*/  LOP3.LUT R21, R21, UR15, RZ, 0xc0, !PT ;  /* 0x0000000f15157c12 */ /* 0x000fc6000f8ec0ff */
[----:B------:R-:W-:Y:S02]  /*7ad0*/  IMAD.MOV R7, RZ, RZ, -R5 ;  /* 0x000000ffff077224 */ /* 0x000fe400078e0a05 */
[----:B------:R-:W-:Y:S02]  /*7ae0*/  IMAD R4, R5, UR17, R4 ;  /* 0x0000001105047c24 */ /* 0x000fe4000f8e0204 */
[----:B------:R-:W-:Y:S01]  /*7af0*/  IMAD R20, R7, UR4, R20 ;  /* 0x0000000407147c24 */ /* 0x000fe2000f8e0214 */
[----:B------:R-:W-:Y:S01]  /*7b00*/  ULDC UR4, c[0x0][0x600] ;  /* 0x0001800000047ab9 */ /* 0x000fe20000000800 */
[----:B------:R-:W-:Y:S02]  /*7b10*/  IMAD R15, R4, UR5, R15 ;  /* 0x00000005040f7c24 */ /* 0x000fe4000f8e020f */
[----:B------:R-:W-:Y:S02]  /*7b20*/  IMAD R20, R20, UR4, R21 ;  /* 0x0000000414147c24 */ /* 0x000fe4000f8e0215 */
[----:B------:R-:W-:-:S02]  /*7b30*/  IMAD.MOV.U32 R4, RZ, RZ, 0x1 ;  /* 0x00000001ff047424 */ /* 0x000fc400078e00ff */
[----:B------:R-:W-:Y:S01]  /*7b40*/  IMAD.MOV.U32 R7, RZ, RZ, R14 ;  /* 0x000000ffff077224 */ /* 0x000fe200078e000e */
[----:B------:R-:W-:Y:S02]  /*7b50*/  SEL R21, R20, R15, !P2 ;  /* 0x0000000f14157207 */ /* 0x000fe40005000000 */
[----:B------:R-:W-:-:S07]  /*7b60*/  SEL R20, R15, R20, !P2 ;  /* 0x000000140f147207 */ /* 0x000fce0005000000 */
.L_x_176:
[----:B------:R-:W-:Y:S05]  /*7b70*/  BSYNC B1 ;  /* 0x0000000000017941 */ /* 0x000fea0003800000 */
.L_x_175:
[----:B------:R-:W-:-:S13]  /*7b80*/  LOP3.LUT P0, RZ, R4, 0xff, RZ, 0xc0, !PT ;  /* 0x000000ff04ff7812 */ /* 0x000fda000780c0ff */
[----:B------:R-:W-:Y:S05]  /*7b90*/  @P0 BRA `(.L_x_179) ;  /* 0xfffffff400380947 */ /* 0x000fea000383ffff */
[----:B------:R-:W-:Y:S05]  /*7ba0*/  BSYNC B0 ;  /* 0x0000000000007941 */ /* 0x000fea0003800000 */
.L_x_168:
[----:B------:R-:W-:-:S03]  /*7bb0*/  UMOV UR4, 0xffffffff ;  /* 0xffffffff00047882 */ /* 0x000fc60000000000 */
[----:B------:R-:W-:Y:S05]  /*7bc0*/  BRA.DIV UR4, `(.L_x_180) ;  /* 0x0000000604807947 */ /* 0x000fea000b800000 */
[----:B------:R-:W-:-:S13]  /*7bd0*/  ELECT P6, URZ, PT ;  /* 0x00000000003f782f */ /* 0x000fda00038c0000 */
.L_x_197:
[----:B------:R-:W-:Y:S04]  /*7be0*/  BSSY B0, `(.L_x_181) ;  /* 0x0000046000007945 */ /* 0x000fe80003800000 */
[----:B------:R-:W-:Y:S05]  /*7bf0*/  @!P6 BRA `(.L_x_182) ;  /* 0x000000040010e947 */ /* 0x000fea0003800000 */
[----:B------:R-:W-:-:S04]  /*7c00*/  LOP3.LUT R18, R18, 0x2, RZ, 0xfc, !PT ;  /* 0x0000000212127812 */ /* 0x000fc800078efcff */
[----:B------:R-:W-:-:S13]  /*7c10*/  ISETP.NE.AND P0, PT, R18, 0x3, PT ;  /* 0x000000031200780c */ /* 0x000fda0003f05270 */
[----:B------:R-:W-:Y:S05]  /*7c20*/  @!P0 BRA `(.L_x_183) ;  /* 0x0000000000048947 */ /* 0x000fea0003800000 */
[----:B------:R-:W-:Y:S01]  /*7c30*/  BPT.TRAP 0x1 ;  /* 0x000000040000795c */ /* 0x000fe20000300000 */
.L_x_183:
[----:B------:R-:W0:Y:S01]  /*7c40*/  S2R R5, SR_CgaCtaId ;  /* 0x0000000000057919 */ /* 0x000e220000008800 */
[----:B------:R-:W-:Y:S02]  /*7c50*/  MOV R0, 0x400 ;  /* 0x0000040000007802 */ /* 0x000fe40000000f00 */
[----:B------:R-:W-:Y:S02]  /*7c60*/  SHF.L.U32 R2, R3, 0x1f, RZ ;  /* 0x0000001f03027819 */ /* 0x000fe400000006ff */
[----:B0-----:R-:W-:-:S05]  /*7c70*/  LEA R5, R5, R0, 0x18 ;  /* 0x0000000005057211 */ /* 0x001fca00078ec0ff */
[----:B------:R-:W-:-:S04]  /*7c80*/  VIADD R5, R5, 0x38 ;  /* 0x0000003805057836 */ /* 0x000fc80000000000 */
[C---:B------:R-:W-:Y:S02]  /*7c90*/  IMAD R7, R8.reuse, 0x8, R5 ;  /* 0x0000000808077824 */ /* 0x040fe400078e0205 */
[----:B------:R-:W-:Y:S02]  /*7ca0*/  VIADD R8, R8, 0x1 ;  /* 0x0000000108087836 */ /* 0x000fe40000000000 */
[----:B------:R-:W0:Y:S03]  /*7cb0*/  SYNCS.PHASECHK.TRANS64.TRYWAIT P0, [R7+URZ], R2 ;  /* 0x00000002070075a7 */ /* 0x000e26000800017f */
[----:B------:R-:W-:-:S04]  /*7cc0*/  ISETP.NE.AND P1, PT, R8, 0x7, PT ;  /* 0x000000070800780c */ /* 0x000fc80003f25270 */
[----:B------:R-:W-:Y:S02]  /*7cd0*/  SEL R0, RZ, 0x1, P1 ;  /* 0x00000001ff007807 */ /* 0x000fe40000800000 */
[----:B------:R-:W-:Y:S02]  /*7ce0*/  SEL R8, R8, RZ, P1 ;  /* 0x000000ff08087207 */ /* 0x000fe40000800000 */
[----:B------:R-:W-:-:S03]  /*7cf0*/  LOP3.LUT R9, R3, R0, RZ, 0x3c, !PT ;  /* 0x0000000003097212 */ /* 0x000fc600078e3cff */
[----:B------:R-:W-:Y:S01]  /*7d00*/  IMAD R6, R8, 0x8, R5 ;  /* 0x0000000808067824 */ /* 0x000fe200078e0205 */
[----:B------:R-:W-:Y:S01]  /*7d10*/  SHF.L.U32 R3, R9, 0x1f, RZ ;  /* 0x0000001f09037819 */ /* 0x000fe200000006ff */
[----:B0-----:R-:W-:Y:S06]  /*7d20*/  @!P0 BRA `(.L_x_184) ;  /* 0x0000000400488947 */ /* 0x001fec0003800000 */
.L_x_198:
[----:B------:R-:W1:Y:S01]  /*7d30*/  SYNCS.PHASECHK.TRANS64.TRYWAIT P0, [R6+URZ], R3 ;  /* 0x00000003060075a7 */ /* 0x000e62000800017f */
[----:B------:R-:W-:-:S05]  /*7d40*/  VIADD R0, R8, 0x1 ;  /* 0x0000000108007836 */ /* 0x000fca0000000000 */
[----:B------:R-:W-:-:S04]  /*7d50*/  ISETP.NE.AND P1, PT, R0, 0x7, PT ;  /* 0x000000070000780c */ /* 0x000fc80003f25270 */
[----:B0-----:R-:W-:Y:S02]  /*7d60*/  SEL R2, RZ, 0x1, P1 ;  /* 0x00000001ff027807 */ /* 0x001fe40000800000 */
[----:B------:R-:W-:Y:S02]  /*7d70*/  SEL R0, R0, RZ, P1 ;  /* 0x000000ff00007207 */ /* 0x000fe40000800000 */
[----:B------:R-:W-:-:S03]  /*7d80*/  LOP3.LUT R9, R9, R2, RZ, 0x3c, !PT ;  /* 0x0000000209097212 */ /* 0x000fc600078e3cff */
[----:B------:R-:W-:Y:S01]  /*7d90*/  IMAD R7, R0, 0x8, R5 ;  /* 0x0000000800077824 */ /* 0x000fe200078e0205 */
[----:B------:R-:W-:Y:S01]  /*7da0*/  SHF.L.U32 R4, R9, 0x1f, RZ ;  /* 0x0000001f09047819 */ /* 0x000fe200000006ff */
[----:B-1----:R-:W-:Y:S06]  /*7db0*/  @!P0 BRA `(.L_x_185) ;  /* 0x0000000400388947 */ /* 0x002fec0003800000 */
.L_x_199:
[----:B------:R-:W1:Y:S01]  /*7dc0*/  SYNCS.PHASECHK.TRANS64.TRYWAIT P0, [R7+URZ], R4 ;  /* 0x00000004070075a7 */ /* 0x000e62000800017f */
[----:B------:R-:W-:-:S05]  /*7dd0*/  VIADD R0, R0, 0x1 ;  /* 0x0000000100007836 */ /* 0x000fca0000000000 */
[----:B------:R-:W-:-:S04]  /*7de0*/  ISETP.NE.AND P1, PT, R0, 0x7, PT ;  /* 0x000000070000780c */ /* 0x000fc80003f25270 */
[----:B------:R-:W-:Y:S02]  /*7df0*/  SEL R2, RZ, 0x1, P1 ;  /* 0x00000001ff027807 */ /* 0x000fe40000800000 */
[----:B------:R-:W-:Y:S02]  /*7e00*/  SEL R0, R0, RZ, P1 ;  /* 0x000000ff00007207 */ /* 0x000fe40000800000 */
[----:B------:R-:W-:-:S03]  /*7e10*/  LOP3.LUT R9, R9, R2, RZ, 0x3c, !PT ;  /* 0x0000000209097212 */ /* 0x000fc600078e3cff */
[----:B0-----:R-:W-:Y:S01]  /*7e20*/  IMAD R6, R0, 0x8, R5 ;  /* 0x0000000800067824 */ /* 0x001fe200078e0205 */
[----:B------:R-:W-:Y:S01]  /*7e30*/  SHF.L.U32 R3, R9, 0x1f, RZ ;  /* 0x0000001f09037819 */ /* 0x000fe200000006ff */
[----:B-1----:R-:W-:Y:S06]  /*7e40*/  @!P0 BRA `(.L_x_186) ;  /* 0x0000000400288947 */ /* 0x002fec0003800000 */
.L_x_200:
        /* <DEDUP_REMOVED lines=9> */
.L_x_201:
        /* <DEDUP_REMOVED lines=9> */
.L_x_202:
[----:B------:R-:W1:Y:S01]  /*7f70*/  SYNCS.PHASECHK.TRANS64.TRYWAIT P0, [R6+URZ], R3 ;  /* 0x00000003060075a7 */ /* 0x000e62000800017f */
[----:B------:R-:W-:-:S05]  /*7f80*/  VIADD R0, R0, 0x1 ;  /* 0x0000000100007836 */ /* 0x000fca0000000000 */
[----:B------:R-:W-:-:S04]  /*7f90*/  ISETP.NE.AND P1, PT, R0, 0x7, PT ;  /* 0x000000070000780c */ /* 0x000fc80003f25270 */
[----:B------:R-:W-:Y:S02]  /*7fa0*/  SEL R2, RZ, 0x1, P1 ;  /* 0x00000001ff027807 */ /* 0x000fe40000800000 */
[----:B------:R-:W-:Y:S02]  /*7fb0*/  SEL R0, R0, RZ, P1 ;  /* 0x000000ff00007207 */ /* 0x000fe40000800000 */
[----:B------:R-:W-:Y:S01]  /*7fc0*/  LOP3.LUT R2, R9, R2, RZ, 0x3c, !PT ;  /* 0x0000000209027212 */ /* 0x000fe200078e3cff */
[----:B-1----:R-:W-:Y:S06]  /*7fd0*/  @!P0 BRA `(.L_x_189) ;  /* 0x0000000400008947 */ /* 0x002fec0003800000 */
.L_x_203:
[----:B------:R-:W-:Y:S01]  /*7fe0*/  IMAD R5, R0, 0x8, R5 ;  /* 0x0000000800057824 */ /* 0x000fe200078e0205 */
[----:B------:R-:W-:-:S07]  /*7ff0*/  SHF.L.U32 R0, R2, 0x1f, RZ ;  /* 0x0000001f02007819 */ /* 0x000fce00000006ff */
.L_x_190:
[----:B--2---:R2:W3:Y:S02]  /*8000*/  SYNCS.PHASECHK.TRANS64.TRYWAIT P0, [R5+URZ], R0 ;  /* 0x00000000050075a7 */ /* 0x0044e4000800017f */
[----:B---3--:R-:W-:Y:S05]  /*8010*/  @!P0 NANOSLEEP.SYNCS 0x989680 ;  /* 0x009896800000895d */ /* 0x008fea0003900000 */
[----:B------:R-:W3:Y:S02]  /*8020*/  @!P0 SYNCS.PHASECHK.TRANS64 P0, [R5+URZ], R0 ;  /* 0x00000000050085a7 */ /* 0x000ee4000800007f */
[----:B---3--:R-:W-:Y:S05]  /*8030*/  @!P0 BRA `(.L_x_190) ;  /* 0xfffffffc00f08947 */ /* 0x008fea000383ffff */
.L_x_182:
[----:B------:R-:W-:Y:S05]  /*8040*/  BSYNC B0 ;  /* 0x0000000000007941 */ /* 0x000fea0003800000 */
.L_x_181:
[----:B------:R-:W-:Y:S05]  /*8050*/  EXIT ;  /* 0x000000000000794d */ /* 0x000fea0003800000 */
.L_x_21:
[----:B-1----:R1:W2:Y:S02]  /*8060*/  SYNCS.PHASECHK.TRANS64.TRYWAIT P1, [R3+URZ], R0 ;  /* 0x00000000030075a7 */ /* 0x0022a4000802017f */
[----:B--2---:R-:W-:Y:S05]  /*8070*/  @!P1 NANOSLEEP.SYNCS 0x989680 ;  /* 0x009896800000995d */ /* 0x004fea0003900000 */
[----:B------:R-:W2:Y:S02]  /*8080*/  @!P1 SYNCS.PHASECHK.TRANS64 P1, [R3+URZ], R0 ;  /* 0x00000000030095a7 */ /* 0x000ea4000802007f */
[----:B--2---:R-:W-:Y:S05]  /*8090*/  @!P1 BRA `(.L_x_21) ;  /* 0xfffffffc00f09947 */ /* 0x004fea000383ffff */
[----:B------:R-:W-:Y:S05]  /*80a0*/  BRA `(.L_x_20) ;  /* 0xffffff9400e07947 */ /* 0x000fea000383ffff */
.L_x_26:
[----:B-1----:R1:W2:Y:S02]  /*80b0*/  SYNCS.PHASECHK.TRANS64.TRYWAIT P1, [R5+URZ], R4 ;  /* 0x00000004050075a7 */ /* 0x0022a4000802017f */
[----:B--2---:R-:W-:Y:S05]  /*80c0*/  @!P1 NANOSLEEP.SYNCS 0x989680 ;  /* 0x009896800000995d */ /* 0x004fea0003900000 */
[----:B------:R-:W2:Y:S02]  /*80d0*/  @!P1 SYNCS.PHASECHK.TRANS64 P1, [R5+URZ], R4 ;  /* 0x00000004050095a7 */ /* 0x000ea4000802007f */
[----:B--2---:R-:W-:Y:S05]  /*80e0*/  @!P1 BRA `(.L_x_26) ;  /* 0xfffffffc00f09947 */ /* 0x004fea000383ffff */
[----:B------:R-:W-:Y:S05]  /*80f0*/  BRA `(.L_x_25) ;  /* 0xffffff9800bc7947 */ /* 0x000fea000383ffff */
.L_x_169:
[----:B------:R-:W-:Y:S01]  /*8100*/  BSSY B1, `(.L_x_191) ;  /* 0x0000006000017945 */ /* 0x000fe20003800000 */
[----:B------:R-:W-:-:S07]  /*8110*/  IMAD.MOV.U32 R15, RZ, RZ, -0x1 ;  /* 0xffffffffff0f7424 */ /* 0x000fce00078e00ff */
[----:B------:R-:W-:Y:S05]  /*8120*/  WARPSYNC.COLLECTIVE R15, `(.L_x_192) ;  /* 0x000000000f0c7348 */ /* 0x000fea0003c00000 */
[----:B------:R-:W-:Y:S02]  /*8130*/  ELECT P6, UR62, PT ;  /* 0x00000000003e782f */ /* 0x000fe400038c0000 */
[----:B------:R-:W-:Y:S01]  /*8140*/  MOV R14, UR62 ;  /* 0x0000003e000e7c02 */ /* 0x000fe20008000f00 */
[----:B------:R-:W-:Y:S10]  /*8150*/  ENDCOLLECTIVE ;  /* 0x000000000000791b */ /* 0x000ff40003800000 */
.L_x_192:
[----:B------:R-:W-:Y:S05]  /*8160*/  BSYNC B1 ;  /* 0x0000000000017941 */ /* 0x000fea0003800000 */
.L_x_191:
[----:B------:R-:W-:Y:S05]  /*8170*/  BRA `(.L_x_193) ;  /* 0xffffffec00cc7947 */ /* 0x000fea000383ffff */
.L_x_172:
[----:B-1----:R1:W2:Y:S02]  /*8180*/  SYNCS.PHASECHK.TRANS64.TRYWAIT P0, [R23+URZ+0x38], R14 ;  /* 0x0000380e170075a7 */ /* 0x0022a4000800017f */
[----:B--2---:R-:W-:Y:S05]  /*8190*/  @!P0 NANOSLEEP.SYNCS 0x989680 ;  /* 0x009896800000895d */ /* 0x004fea0003900000 */
[----:B------:R-:W2:Y:S02]  /*81a0*/  @!P0 SYNCS.PHASECHK.TRANS64 P0, [R23+URZ+0x38], R14 ;  /* 0x0000380e170085a7 */ /* 0x000ea4000800007f */
[----:B--2---:R-:W-:Y:S05]  /*81b0*/  @!P0 BRA `(.L_x_172) ;  /* 0xfffffffc00f08947 */ /* 0x004fea000383ffff */
[----:B------:R-:W-:Y:S05]  /*81c0*/  BRA `(.L_x_194) ;  /* 0xfffffff000047947 */ /* 0x000fea000383ffff */
.L_x_180:
[----:B------:R-:W-:Y:S01]  /*81d0*/  BSSY B0, `(.L_x_195) ;  /* 0x0000006000007945 */ /* 0x000fe20003800000 */
[----:B------:R-:W-:-:S07]  /*81e0*/  IMAD.MOV.U32 R15, RZ, RZ, -0x1 ;  /* 0xffffffffff0f7424 */ /* 0x000fce00078e00ff */
[----:B------:R-:W-:Y:S05]  /*81f0*/  WARPSYNC.COLLECTIVE R15, `(.L_x_196) ;  /* 0x000000000f0c7348 */ /* 0x000fea0003c00000 */
[----:B------:R-:W-:Y:S02]  /*8200*/  ELECT P6, UR62, PT ;  /* 0x00000000003e782f */ /* 0x000fe400038c0000 */
[----:B------:R-:W-:Y:S01]  /*8210*/  MOV R14, UR62 ;  /* 0x0000003e000e7c02 */ /* 0x000fe20008000f00 */
[----:B------:R-:W-:Y:S10]  /*8220*/  ENDCOLLECTIVE ;  /* 0x000000000000791b */ /* 0x000ff40003800000 */
.L_x_196:
[----:B------:R-:W-:Y:S05]  /*8230*/  BSYNC B0 ;  /* 0x0000000000007941 */ /* 0x000fea0003800000 */
.L_x_195:
[----:B------:R-:W-:Y:S05]  /*8240*/  BRA `(.L_x_197) ;  /* 0xfffffff800647947 */ /* 0x000fea000383ffff */
.L_x_184:
[----:B0-----:R0:W1:Y:S02]  /*8250*/  SYNCS.PHASECHK.TRANS64.TRYWAIT P0, [R7+URZ], R2 ;  /* 0x00000002070075a7 */ /* 0x001064000800017f */
[----:B-1----:R-:W-:Y:S05]  /*8260*/  @!P0 NANOSLEEP.SYNCS 0x989680 ;  /* 0x009896800000895d */ /* 0x002fea0003900000 */
[----:B------:R-:W1:Y:S02]  /*8270*/  @!P0 SYNCS.PHASECHK.TRANS64 P0, [R7+URZ], R2 ;  /* 0x00000002070085a7 */ /* 0x000e64000800007f */
[----:B-1----:R-:W-:Y:S05]  /*8280*/  @!P0 BRA `(.L_x_184) ;  /* 0xfffffffc00f08947 */ /* 0x002fea000383ffff */
[----:B------:R-:W-:Y:S05]  /*8290*/  BRA `(.L_x_198) ;  /* 0xfffffff800a47947 */ /* 0x000fea000383ffff */
.L_x_185:
[----:B0-----:R0:W1:Y:S02]  /*82a0*/  SYNCS.PHASECHK.TRANS64.TRYWAIT P0, [R6+URZ], R3 ;  /* 0x00000003060075a7 */ /* 0x001064000800017f */
[----:B-1----:R-:W-:Y:S05]  /*82b0*/  @!P0 NANOSLEEP.SYNCS 0x989680 ;  /* 0x009896800000895d */ /* 0x002fea0003900000 */
[----:B------:R-:W1:Y:S02]  /*82c0*/  @!P0 SYNCS.PHASECHK.TRANS64 P0, [R6+URZ], R3 ;  /* 0x00000003060085a7 */ /* 0x000e64000800007f */
[----:B-1----:R-:W-:Y:S05]  /*82d0*/  @!P0 BRA `(.L_x_185) ;  /* 0xfffffffc00f08947 */ /* 0x002fea000383ffff */
[----:B------:R-:W-:Y:S05]  /*82e0*/  BRA `(.L_x_199) ;  /* 0xfffffff800b47947 */ /* 0x000fea000383ffff */
.L_x_186:
[----:B0-----:R0:W1:Y:S02]  /*82f0*/  SYNCS.PHASECHK.TRANS64.TRYWAIT P0, [R7+URZ], R4 ;  /* 0x00000004070075a7 */ /* 0x001064000800017f */
[----:B-1----:R-:W-:Y:S05]  /*8300*/  @!P0 NANOSLEEP.SYNCS 0x989680 ;  /* 0x009896800000895d */ /* 0x002fea0003900000 */
[----:B------:R-:W1:Y:S02]  /*8310*/  @!P0 SYNCS.PHASECHK.TRANS64 P0, [R7+URZ], R4 ;  /* 0x00000004070085a7 */ /* 0x000e64000800007f */
[----:B-1----:R-:W-:Y:S05]  /*8320*/  @!P0 BRA `(.L_x_186) ;  /* 0xfffffffc00f08947 */ /* 0x002fea000383ffff */
[----:B------:R-:W-:Y:S05]  /*8330*/  BRA `(.L_x_200) ;  /* 0xfffffff800c47947 */ /* 0x000fea000383ffff */
.L_x_187:
[----:B0-----:R0:W1:Y:S02]  /*8340*/  SYNCS.PHASECHK.TRANS64.TRYWAIT P0, [R6+URZ], R3 ;  /* 0x00000003060075a7 */ /* 0x001064000800017f */
[----:B-1----:R-:W-:Y:S05]  /*8350*/  @!P0 NANOSLEEP.SYNCS 0x989680 ;  /* 0x009896800000895d */ /* 0x002fea0003900000 */
[----:B------:R-:W1:Y:S02]  /*8360*/  @!P0 SYNCS.PHASECHK.TRANS64 P0, [R6+URZ], R3 ;  /* 0x00000003060085a7 */ /* 0x000e64000800007f */
[----:B-1----:R-:W-:Y:S05]  /*8370*/  @!P0 BRA `(.L_x_187) ;  /* 0xfffffffc00f08947 */ /* 0x002fea000383ffff */
[----:B------:R-:W-:Y:S05]  /*8380*/  BRA `(.L_x_201) ;  /* 0xfffffff800d47947 */ /* 0x000fea000383ffff */
.L_x_188:
[----:B0-----:R0:W1:Y:S02]  /*8390*/  SYNCS.PHASECHK.TRANS64.TRYWAIT P0, [R7+URZ], R4 ;  /* 0x00000004070075a7 */ /* 0x001064000800017f */
[----:B-1----:R-:W-:Y:S05]  /*83a0*/  @!P0 NANOSLEEP.SYNCS 0x989680 ;  /* 0x009896800000895d */ /* 0x002fea0003900000 */
[----:B------:R-:W1:Y:S02]  /*83b0*/  @!P0 SYNCS.PHASECHK.TRANS64 P0, [R7+URZ], R4 ;  /* 0x00000004070085a7 */ /* 0x000e64000800007f */
[----:B-1----:R-:W-:Y:S05]  /*83c0*/  @!P0 BRA `(.L_x_188) ;  /* 0xfffffffc00f08947 */ /* 0x002fea000383ffff */
[----:B------:R-:W-:Y:S05]  /*83d0*/  BRA `(.L_x_202) ;  /* 0xfffffff800e47947 */ /* 0x000fea000383ffff */
.L_x_189:
[----:B-1----:R1:W2:Y:S02]  /*83e0*/  SYNCS.PHASECHK.TRANS64.TRYWAIT P0, [R6+URZ], R3 ;  /* 0x00000003060075a7 */ /* 0x0022a4000800017f */
[----:B--2---:R-:W-:Y:S05]  /*83f0*/  @!P0 NANOSLEEP.SYNCS 0x989680 ;  /* 0x009896800000895d */ /* 0x004fea0003900000 */
[----:B------:R-:W2:Y:S02]  /*8400*/  @!P0 SYNCS.PHASECHK.TRANS64 P0, [R6+URZ], R3 ;  /* 0x00000003060085a7 */ /* 0x000ea4000800007f */
[----:B--2---:R-:W-:Y:S05]  /*8410*/  @!P0 BRA `(.L_x_189) ;  /* 0xfffffffc00f08947 */ /* 0x004fea000383ffff */
[----:B------:R-:W-:Y:S05]  /*8420*/  BRA `(.L_x_203) ;  /* 0xfffffff800ec7947 */ /* 0x000fea000383ffff */
.L_x_204:
[----:B------:R-:W-:-:S00]  /*8430*/  BRA `(.L_x_204) ;  /* 0xfffffffc00fc7947 */ /* 0x000fc0000383ffff */
[----:B------:R-:W-:-:S00]  /*8440*/  NOP ;  /* 0x0000000000007918 */ /* 0x000fc00000000000 */
        /* <DEDUP_REMOVED lines=11> */
.L_x_205:


//--------------------- .nv.global.init           --------------------------
	.section	.nv.global.init,"aw",@progbits
.nv.global.init:
	.type		$str$22,@object
	.size		$str$22,($str$23 - $str$22)
$str$22:
        /*0000*/ 	.byte	0x6b, 0x5f, 0x74, 0x69, 0x6c, 0x65, 0x5f, 0x63, 0x6f, 0x75, 0x6e, 0x74, 0x20, 0x3e, 0x3d, 0x20
        /*0010*/ 	.byte	0x31, 0x00
	.type		$str$23,@object
	.size		$str$23,(__unnamed_1 - $str$23)
$str$23:
        /*0012*/ 	.byte	0x2f, 0x74, 0x6d, 0x70, 0x2f, 0x63, 0x75, 0x74, 0x6c, 0x61, 0x73, 0x73, 0x5f, 0x73, 0x77, 0x65
        /*0022*/ 	.byte	0x65, 0x70, 0x5f, 0x73, 0x72, 0x63, 0x2f, 0x69, 0x6e, 0x63, 0x6c, 0x75, 0x64, 0x65, 0x2f, 0x63
        /*0032*/ 	.byte	0x75, 0x74, 0x6c, 0x61, 0x73, 0x73, 0x2f, 0x67, 0x65, 0x6d, 0x6d, 0x2f, 0x63, 0x6f, 0x6c, 0x6c
        /*0042*/ 	.byte	0x65, 0x63, 0x74, 0x69, 0x76, 0x65, 0x2f, 0x73, 0x6d, 0x39, 0x30, 0x5f, 0x6d, 0x6d, 0x61, 0x5f
        /*0052*/ 	.byte	0x74, 0x6d, 0x61, 0x5f, 0x67, 0x6d, 0x6d, 0x61, 0x5f, 0x73, 0x73, 0x5f, 0x77, 0x61, 0x72, 0x70
        /*0062*/ 	.byte	0x73, 0x70, 0x65, 0x63, 0x69, 0x61, 0x6c, 0x69, 0x7a, 0x65, 0x64, 0x2e, 0x68, 0x70, 0x70, 0x00
	.type		__unnamed_1,@object
	.size		__unnamed_1,(.L_0 - __unnamed_1)
__unnamed_1:
        /*0072*/ 	.byte	0x76, 0x6f, 0x69, 0x64, 0x20, 0x63, 0x75, 0x74, 0x6c, 0x61, 0x73, 0x73, 0x3a, 0x3a, 0x67, 0x65
        /* <DEDUP_REMOVED lines=180> */
        /*0bc2*/ 	.byte	0x69, 0x74, 0x79, 0x5d, 0x00
.L_0:


//--------------------- .nv.shared._ZN7cutlass13device_kernelINS_4gemm6kernel13GemmUniversalIN4cute5tupleIJiiiiEEENS1_10collective13CollectiveMmaINS1_34MainloopSm90TmaGmmaWarpSpecializedILi7ENS5_IJNS4_1CILi4EEENSA_ILi1EEESC_EEENS1_35KernelTmaWarpSpecializedCooperativeEEENS5_IJNSA_ILi128EEESG_NSA_ILi64EEEEEENS_6half_tENS5_IJlSC_lEEESJ_SK_NS4_8TiledMMAINS4_8MMA_AtomIJNS4_4SM904GMMA26MMA_64x128x16_F32F16F16_SSILNSO_5MajorE0ELSQ_0ELNSO_7ScaleInE1ELSR_1EEEEEENS4_6LayoutINS5_IJNSA_ILi2EEESC_SC_EEENS5_IJSC_NSA_ILi0EEESX_EEEEENS5_IJNS4_10UnderscoreES10_S10_EEEEENS4_13SM90_TMA_LOADENS4_14ComposedLayoutINS4_7SwizzleILi3ELi4ELi3EEENS4_18smem_ptr_flag_bitsILi16EEENSU_INS5_IJNSA_ILi8EEESH_EEENS5_IJSH_SC_EEEEEEEvNS4_8identityENS4_23SM90_TMA_LOAD_MULTICASTES1D_vS1E_EENS_8epilogue10collective6detail29Sm90TmaWarpSpecializedAdapterINS1I_15DefaultEpilogueISJ_SK_SK_NS1H_6thread17LinearCombinationISJ_Li1EffLNS1M_9ScaleType4KindE0ELNS_15FloatRoundStyleE2ESJ_EENS1_15EpilogueDefaultEEEEEvvEEEEvNT_6ParamsE --------------------------
	.section	.nv.shared._ZN7cutlass13device_kernelINS_4gemm6kernel13GemmUniversalIN4cute5tupleIJiiiiEEENS1_10collective13CollectiveMmaINS1_34MainloopSm90TmaGmmaWarpSpecializedILi7ENS5_IJNS4_1CILi4EEENSA_ILi1EEESC_EEENS1_35KernelTmaWarpSpecializedCooperativeEEENS5_IJNSA_ILi128EEESG_NSA_ILi64EEEEEENS_6half_tENS5_IJlSC_lEEESJ_SK_NS4_8TiledMMAINS4_8MMA_AtomIJNS4_4SM904GMMA26MMA_64x128x16_F32F16F16_SSILNSO_5MajorE0ELSQ_0ELNSO_7ScaleInE1ELSR_1EEEEEENS4_6LayoutINS5_IJNSA_ILi2EEESC_SC_EEENS5_IJSC_NSA_ILi0EEESX_EEEEENS5_IJNS4_10UnderscoreES10_S10_EEEEENS4_13SM90_TMA_LOADENS4_14ComposedLayoutINS4_7SwizzleILi3ELi4ELi3EEENS4_18smem_ptr_flag_bitsILi16EEENSU_INS5_IJNSA_ILi8EEESH_EEENS5_IJSH_SC_EEEEEEEvNS4_8identityENS4_23SM90_TMA_LOAD_MULTICASTES1D_vS1E_EENS_8epilogue10collective6detail29Sm90TmaWarpSpecializedAdapterINS1I_15DefaultEpilogueISJ_SK_SK_NS1H_6thread17LinearCombinationISJ_Li1EffLNS1M_9ScaleType4KindE0ELNS_15FloatRoundStyleE2ESJ_EENS1_15EpilogueDefaultEEEEEvvEEEEvNT_6ParamsE,"aw",@nobits
	.sectionflags	@""
	.align	16
	.zero		1024


//--------------------- .nv.shared.reserved.0     --------------------------
	.section	.nv.shared.reserved.0,"aw",@nobits
	.weak		__nv_reservedSMEM_offset_0_alias
	.size		__nv_reservedSMEM_offset_0_alias, 0, 0
	.other		__nv_reservedSMEM_offset_0_alias,@"STO_CUDA_RESERVED_SHARED STV_DEFAULT"
__nv_reservedSMEM_offset_0_alias:
	.zero		0


//--------------------- .nv.global                --------------------------
	.section	.nv.global,"aw",@nobits
.nv.global:
	.type		_ZN40_INTERNAL_fb8e75ce_4_k_cu_79e02acd_210224cute1_E,@object
	.size		_ZN40_INTERNAL_fb8e75ce_4_k_cu_79e02acd_210224cute1_E,(_ZN40_INTERNAL_fb8e75ce_4_k_cu_79e02acd_210224cuda3std3__45__cpo6cbeginE - _ZN40_INTERNAL_fb8e75ce_4_k_cu_79e02acd_210224cute1_E)
_ZN40_INTERNAL_fb8e75ce_4_k_cu_79e02acd_210224cute1_E:
	.zero		1
	.type		_ZN40_INTERNAL_fb8e75ce_4_k_cu_79e02acd_210224cuda3std3__45__cpo6cbeginE,@object
	.size		_ZN40_INTERNAL_fb8e75ce_4_k_cu_79e02acd_210224cuda3std3__45__cpo6cbeginE,(_ZN40_INTERNAL_fb8e75ce_4_k_cu_79e02acd_210224cuda3std3__48in_placeE - _ZN40_INTERNAL_fb8e75ce_4_k_cu_79e02acd_210224cuda3std3__45__cpo6cbeginE)
_ZN40_INTERNAL_fb8e75ce_4_k_cu_79e02acd_210224cuda3std3__45__cpo6cbeginE:
	.zero		1
	.type		_ZN40_INTERNAL_fb8e75ce_4_k_cu_79e02acd_210224cuda3std3__48in_placeE,@object
	.size		_ZN40_INTERNAL_fb8e75ce_4_k_cu_79e02acd_210224cuda3std3__48in_placeE,(_ZN40_INTERNAL_fb8e75ce_4_k_cu_79e02acd_210224cuda3std6ranges3__45__cpo9iter_moveE - _ZN40_INTERNAL_fb8e75ce_4_k_cu_79e02acd_210224cuda3std3__48in_placeE)
_ZN40_INTERNAL_fb8e75ce_4_k_cu_79e02acd_210224cuda3std3__48in_placeE:
	.zero		1
	.type		_ZN40_INTERNAL_fb8e75ce_4_k_cu_79e02acd_210224cuda3std6ranges3__45__cpo9iter_moveE,@object
	.size		_ZN40_INTERNAL_fb8e75ce_4_k_cu_79e02acd_210224cuda3std6ranges3__45__cpo9iter_moveE,(_ZN40_INTERNAL_fb8e75ce_4_k_cu_79e02acd_210224cuda3std3__45__cpo5beginE - _ZN40_INTERNAL_fb8e75ce_4_k_cu_79e02acd_210224cuda3std6ranges3__45__cpo9iter_moveE)
_ZN40_INTERNAL_fb8e75ce_4_k_cu_79e02acd_210224cuda3std6ranges3__45__cpo9iter_moveE:
	.zero		1
	.type		_ZN40_INTERNAL_fb8e75ce_4_k_cu_79e02acd_210224cuda3std3__45__cpo5beginE,@object
	.size		_ZN40_INTERNAL_fb8e75ce_4_k_cu_79e02acd_210224cuda3std3__45__cpo5beginE,(_ZN40_INTERNAL_fb8e75ce_4_k_cu_79e02acd_210224cuda3std3__442_GLOBAL__N__fb8e75ce_4_k_cu_79e02acd_210226ignoreE - _ZN40_INTERNAL_fb8e75ce_4_k_cu_79e02acd_210224cuda3std3__45__cpo5beginE)
_ZN40_INTERNAL_fb8e75ce_4_k_cu_79e02acd_210224cuda3std3__45__cpo5beginE:
	.zero		1
	.type		_ZN40_INTERNAL_fb8e75ce_4_k_cu_79e02acd_210224cuda3std3__442_GLOBAL__N__fb8e75ce_4_k_cu_79e02acd_210226ignoreE,@object
	.size		_ZN40_INTERNAL_fb8e75ce_4_k_cu_79e02acd_210224cuda3std3__442_GLOBAL__N__fb8e75ce_4_k_cu_79e02acd_210226ignoreE,(_ZN40_INTERNAL_fb8e75ce_4_k_cu_79e02acd_210224cute7productE - _ZN40_INTERNAL_fb8e75ce_4_k_cu_79e02acd_210224cuda3std3__442_GLOBAL__N__fb8e75ce_4_k_cu_79e02acd_210226ignoreE)
_ZN40_INTERNAL_fb8e75ce_4_k_cu_79e02acd_210224cuda3std3__442_GLOBAL__N__fb8e75ce_4_k_cu_79e02acd_210226ignoreE:
	.zero		1
	.type		_ZN40_INTERNAL_fb8e75ce_4_k_cu_79e02acd_210224cute7productE,@object
	.size		_ZN40_INTERNAL_fb8e75ce_4_k_cu_79e02acd_210224cute7productE,(_ZN40_INTERNAL_fb8e75ce_4_k_cu_79e02acd_210224cuda3std3__45__cpo3endE - _ZN40_INTERNAL_fb8e75ce_4_k_cu_79e02acd_210224cute7productE)
_ZN40_INTERNAL_fb8e75ce_4_k_cu_79e02acd_210224cute7productE:
	.zero		1
	.type		_ZN40_INTERNAL_fb8e75ce_4_k_cu_79e02acd_210224cuda3std3__45__cpo3endE,@object
	.size		_ZN40_INTERNAL_fb8e75ce_4_k_cu_79e02acd_210224cuda3std3__45__cpo3endE,(_ZN40_INTERNAL_fb8e75ce_4_k_cu_79e02acd_210224cuda3std3__419piecewise_constructE - _ZN40_INTERNAL_fb8e75ce_4_k_cu_79e02acd_210224cuda3std3__45__cpo3endE)
_ZN40_INTERNAL_fb8e75ce_4_k_cu_79e02acd_210224cuda3std3__45__cpo3endE:
	.zero		1
	.type		_ZN40_INTERNAL_fb8e75ce_4_k_cu_79e02acd_210224cuda3std3__419piecewise_constructE,@object
	.size		_ZN40_INTERNAL_fb8e75ce_4_k_cu_79e02acd_210224cuda3std3__419piecewise_constructE,(_ZN40_INTERNAL_fb8e75ce_4_k_cu_79e02acd_210224cuda3std3__45__cpo4cendE - _ZN40_INTERNAL_fb8e75ce_4_k_cu_79e02acd_210224cuda3std3__419piecewise_constructE)
_ZN40_INTERNAL_fb8e75ce_4_k_cu_79e02acd_210224cuda3std3__419piecewise_constructE:
	.zero		1
	.type		_ZN40_INTERNAL_fb8e75ce_4_k_cu_79e02acd_210224cuda3std3__45__cpo4cendE,@object
	.size		_ZN40_INTERNAL_fb8e75ce_4_k_cu_79e02acd_210224cuda3std3__45__cpo4cendE,(_ZN40_INTERNAL_fb8e75ce_4_k_cu_79e02acd_210224cuda3std6ranges3__45__cpo4swapE - _ZN40_INTERNAL_fb8e75ce_4_k_cu_79e02acd_210224cuda3std3__45__cpo4cendE)
_ZN40_INTERNAL_fb8e75ce_4_k_cu_79e02acd_210224cuda3std3__45__cpo4cendE:
	.zero		1
	.type		_ZN40_INTERNAL_fb8e75ce_4_k_cu_79e02acd_210224cuda3std6ranges3__45__cpo4swapE,@object
	.size		_ZN40_INTERNAL_fb8e75ce_4_k_cu_79e02acd_210224cuda3std6ranges3__45__cpo4swapE,(.L_8 - _ZN40_INTERNAL_fb8e75ce_4_k_cu_79e02acd_210224cuda3std6ranges3__45__cpo4swapE)
_ZN40_INTERNAL_fb8e75ce_4_k_cu_79e02acd_210224cuda3std6ranges3__45__cpo4swapE:
	.zero		1
.L_8:


//--------------------- .nv.constant0._ZN7cutlass13device_kernelINS_4gemm6kernel13GemmUniversalIN4cute5tupleIJiiiiEEENS1_10collective13CollectiveMmaINS1_34MainloopSm90TmaGmmaWarpSpecializedILi7ENS5_IJNS4_1CILi4EEENSA_ILi1EEESC_EEENS1_35KernelTmaWarpSpecializedCooperativeEEENS5_IJNSA_ILi128EEESG_NSA_ILi64EEEEEENS_6half_tENS5_IJlSC_lEEESJ_SK_NS4_8TiledMMAINS4_8MMA_AtomIJNS4_4SM904GMMA26MMA_64x128x16_F32F16F16_SSILNSO_5MajorE0ELSQ_0ELNSO_7ScaleInE1ELSR_1EEEEEENS4_6LayoutINS5_IJNSA_ILi2EEESC_SC_EEENS5_IJSC_NSA_ILi0EEESX_EEEEENS5_IJNS4_10UnderscoreES10_S10_EEEEENS4_13SM90_TMA_LOADENS4_14ComposedLayoutINS4_7SwizzleILi3ELi4ELi3EEENS4_18smem_ptr_flag_bitsILi16EEENSU_INS5_IJNSA_ILi8EEESH_EEENS5_IJSH_SC_EEEEEEEvNS4_8identityENS4_23SM90_TMA_LOAD_MULTICASTES1D_vS1E_EENS_8epilogue10collective6detail29Sm90TmaWarpSpecializedAdapterINS1I_15DefaultEpilogueISJ_SK_SK_NS1H_6thread17LinearCombinationISJ_Li1EffLNS1M_9ScaleType4KindE0ELNS_15FloatRoundStyleE2ESJ_EENS1_15EpilogueDefaultEEEEEvvEEEEvNT_6ParamsE --------------------------
	.section	.nv.constant0._ZN7cutlass13device_kernelINS_4gemm6kernel13GemmUniversalIN4cute5tupleIJiiiiEEENS1_10collective13CollectiveMmaINS1_34MainloopSm90TmaGmmaWarpSpecializedILi7ENS5_IJNS4_1CILi4EEENSA_ILi1EEESC_EEENS1_35KernelTmaWarpSpecializedCooperativeEEENS5_IJNSA_ILi128EEESG_NSA_ILi64EEEEEENS_6half_tENS5_IJlSC_lEEESJ_SK_NS4_8TiledMMAINS4_8MMA_AtomIJNS4_4SM904GMMA26MMA_64x128x16_F32F16F16_SSILNSO_5MajorE0ELSQ_0ELNSO_7ScaleInE1ELSR_1EEEEEENS4_6LayoutINS5_IJNSA_ILi2EEESC_SC_EEENS5_IJSC_NSA_ILi0EEESX_EEEEENS5_IJNS4_10UnderscoreES10_S10_EEEEENS4_13SM90_TMA_LOADENS4_14ComposedLayoutINS4_7SwizzleILi3ELi4ELi3EEENS4_18smem_ptr_flag_bitsILi16EEENSU_INS5_IJNSA_ILi8EEESH_EEENS5_IJSH_SC_EEEEEEEvNS4_8identityENS4_23SM90_TMA_LOAD_MULTICASTES1D_vS1E_EENS_8epilogue10collective6detail29Sm90TmaWarpSpecializedAdapterINS1I_15DefaultEpilogueISJ_SK_SK_NS1H_6thread17LinearCombinationISJ_Li1EffLNS1M_9ScaleType4KindE0ELNS_15FloatRoundStyleE2ESJ_EENS1_15EpilogueDefaultEEEEEvvEEEEvNT_6ParamsE,"a",@progbits
	.sectionflags	@""
	.align	4
.nv.constant0._ZN7cutlass13device_kernelINS_4gemm6kernel13GemmUniversalIN4cute5tupleIJiiiiEEENS1_10collective13CollectiveMmaINS1_34MainloopSm90TmaGmmaWarpSpecializedILi7ENS5_IJNS4_1CILi4EEENSA_ILi1EEESC_EEENS1_35KernelTmaWarpSpecializedCooperativeEEENS5_IJNSA_ILi128EEESG_NSA_ILi64EEEEEENS_6half_tENS5_IJlSC_lEEESJ_SK_NS4_8TiledMMAINS4_8MMA_AtomIJNS4_4SM904GMMA26MMA_64x128x16_F32F16F16_SSILNSO_5MajorE0ELSQ_0ELNSO_7ScaleInE1ELSR_1EEEEEENS4_6LayoutINS5_IJNSA_ILi2EEESC_SC_EEENS5_IJSC_NSA_ILi0EEESX_EEEEENS5_IJNS4_10UnderscoreES10_S10_EEEEENS4_13SM90_TMA_LOADENS4_14ComposedLayoutINS4_7SwizzleILi3ELi4ELi3EEENS4_18smem_ptr_flag_bitsILi16EEENSU_INS5_IJNSA_ILi8EEESH_EEENS5_IJSH_SC_EEEEEEEvNS4_8identityENS4_23SM90_TMA_LOAD_MULTICASTES1D_vS1E_EENS_8epilogue10collective6detail29Sm90TmaWarpSpecializedAdapterINS1I_15DefaultEpilogueISJ_SK_SK_NS1H_6thread17LinearCombinationISJ_Li1EffLNS1M_9ScaleType4KindE0ELNS_15FloatRoundStyleE2ESJ_EENS1_15EpilogueDefaultEEEEEvvEEEEvNT_6ParamsE:
	.zero		1664


//--------------------- SYMBOLS --------------------------

	.type		.nv.reservedSmem.offset0,@object
	.size		.nv.reservedSmem.offset0,0x4
	.type		__assertfail,@function
